// auto-generated by cutlass_sweep.gemm — config: {"arch": "sm_90", "cluster_m": 1, "cluster_n": 2, "dtype": "fp16", "stages": 4, "tile_k": 128, "tile_m": 256, "tile_n": 256}
#include "cutlass/cutlass.h"
#include "cutlass/gemm/collective/collective_builder.hpp"
#include "cutlass/gemm/device/gemm_universal_adapter.h"
#include "cutlass/gemm/kernel/gemm_universal.hpp"
#include "cutlass/epilogue/collective/collective_builder.hpp"

using ElemA = cutlass::half_t;
using ElemB = cutlass::half_t;
using ElemCD = cutlass::half_t;
using Acc  = float;
using TileShape    = cute::Shape<cute::_256, cute::_256, cute::_128>;
using ClusterShape = cute::Shape<cute::_1, cute::_2, cute::_1>;

using CollectiveEpilogue = typename cutlass::epilogue::collective::CollectiveBuilder<
    cutlass::arch::Sm90, cutlass::arch::OpClassTensorOp,
    TileShape, ClusterShape,
    cutlass::epilogue::collective::EpilogueTileAuto,
    Acc, Acc,
    ElemCD, cutlass::layout::RowMajor, 128 / cutlass::sizeof_bits<ElemCD>::value,
    ElemCD, cutlass::layout::RowMajor, 128 / cutlass::sizeof_bits<ElemCD>::value,
    cutlass::epilogue::collective::EpilogueScheduleAuto
  >::CollectiveOp;

using CollectiveMainloop = typename cutlass::gemm::collective::CollectiveBuilder<
    cutlass::arch::Sm90, cutlass::arch::OpClassTensorOp,
    ElemA, cutlass::layout::RowMajor, 128 / cutlass::sizeof_bits<ElemA>::value,
    ElemB, cutlass::layout::ColumnMajor, 128 / cutlass::sizeof_bits<ElemB>::value,
    Acc,
    TileShape, ClusterShape,
    cutlass::gemm::collective::StageCount<4>,
    cutlass::gemm::collective::KernelScheduleAuto
  >::CollectiveOp;

using GemmKernel = cutlass::gemm::kernel::GemmUniversal<
    cute::Shape<int,int,int,int>,
    CollectiveMainloop,
    CollectiveEpilogue
>;
using Gemm = cutlass::gemm::device::GemmUniversalAdapter<GemmKernel>;

// Force the device kernel symbol into the cubin without needing a host main.
auto* _anchor = &cutlass::device_kernel<GemmKernel>;


// ===== COMPILED SASS (sm_90a) =====

	.target	sm_90a

	.elftype	@"ET_EXEC"


//--------------------- .note.nv.tkinfo           --------------------------
	.section	.note.nv.tkinfo,"",@"SHT_NOTE"
	.sectionflags	@"SHF_NOTE_NV_TKINFO"
	.tkinfo
        /*0018*/ 	.word	0x00000002
        /*0030*/ 	.string	""
        /*0030*/ 	.string	"ptxas"
        /*0030*/ 	.string	"Cuda compilation tools, release 13.0, V13.0.88"
        /*0030*/ 	.string	"Build cuda_13.0.r13.0/compiler.36424714_0"
        /*0030*/ 	.string	"-arch sm_90a -m 64 "



//--------------------- .note.nv.cuinfo           --------------------------
	.section	.note.nv.cuinfo,"",@"SHT_NOTE"
	.sectionflags	@"SHF_NOTE_NV_CUINFO"
        /*0018*/ 	.short	0x0002
        /*001a*/ 	.short	0x005a
        /*001c*/ 	.short	0x0082
	.zero		2


//--------------------- .nv.info                  --------------------------
	.section	.nv.info,"",@"SHT_CUDA_INFO"
	.align	4


	//----- nvinfo : EIATTR_REGCOUNT
	.align		4
        /*0000*/ 	.byte	0x04, 0x2f
        /*0002*/ 	.short	(.L_15 - .L_14)
	.align		4
.L_14:
        /*0004*/ 	.word	index@(_ZN7cutlass13device_kernelINS_4gemm6kernel13GemmUniversalIN4cute5tupleIJiiiiEEENS1_10collective13CollectiveMmaINS1_34MainloopSm90TmaGmmaWarpSpecializedILi4ENS5_IJNS4_1CILi1EEENSA_ILi2EEESB_EEENS1_35KernelTmaWarpSpecializedCooperativeEEENS5_IJNSA_ILi256EEESG_NSA_ILi128EEEEEENS_6half_tENS5_IJlSB_lEEESJ_SK_NS4_8TiledMMAINS4_8MMA_AtomIJNS4_4SM904GMMA26MMA_64x256x16_F32F16F16_SSILNSO_5MajorE0ELSQ_0ELNSO_7ScaleInE1ELSR_1EEEEEENS4_6LayoutINS5_IJSC_SB_SB_EEENS5_IJSB_NSA_ILi0EEESW_EEEEENS5_IJNS4_10UnderscoreESZ_SZ_EEEEENS4_23SM90_TMA_LOAD_MULTICASTENS4_14ComposedLayoutINS4_7SwizzleILi3ELi4ELi3EEENS4_18smem_ptr_flag_bitsILi16EEENSU_INS5_IJNSA_ILi8EEENSA_ILi64EEEEEENS5_IJS19_SB_EEEEEEEvNS4_8identityENS4_13SM90_TMA_LOADES1D_vS1E_EENS_8epilogue10collective6detail29Sm90TmaWarpSpecializedAdapterINS1I_15DefaultEpilogueISJ_SK_SK_NS1H_6thread17LinearCombinationISJ_Li1EffLNS1M_9ScaleType4KindE0ELNS_15FloatRoundStyleE2ESJ_EENS1_15EpilogueDefaultEEEEEvvEEEEvNT_6ParamsE)
        /*0008*/ 	.word	0x000000a8


	//----- nvinfo : EIATTR_FRAME_SIZE
	.align		4
.L_15:
        /*000c*/ 	.byte	0x04, 0x11
        /*000e*/ 	.short	(.L_17 - .L_16)
	.align		4
.L_16:
        /*0010*/ 	.word	index@(_ZN7cutlass13device_kernelINS_4gemm6kernel13GemmUniversalIN4cute5tupleIJiiiiEEENS1_10collective13CollectiveMmaINS1_34MainloopSm90TmaGmmaWarpSpecializedILi4ENS5_IJNS4_1CILi1EEENSA_ILi2EEESB_EEENS1_35KernelTmaWarpSpecializedCooperativeEEENS5_IJNSA_ILi256EEESG_NSA_ILi128EEEEEENS_6half_tENS5_IJlSB_lEEESJ_SK_NS4_8TiledMMAINS4_8MMA_AtomIJNS4_4SM904GMMA26MMA_64x256x16_F32F16F16_SSILNSO_5MajorE0ELSQ_0ELNSO_7ScaleInE1ELSR_1EEEEEENS4_6LayoutINS5_IJSC_SB_SB_EEENS5_IJSB_NSA_ILi0EEESW_EEEEENS5_IJNS4_10UnderscoreESZ_SZ_EEEEENS4_23SM90_TMA_LOAD_MULTICASTENS4_14ComposedLayoutINS4_7SwizzleILi3ELi4ELi3EEENS4_18smem_ptr_flag_bitsILi16EEENSU_INS5_IJNSA_ILi8EEENSA_ILi64EEEEEENS5_IJS19_SB_EEEEEEEvNS4_8identityENS4_13SM90_TMA_LOADES1D_vS1E_EENS_8epilogue10collective6detail29Sm90TmaWarpSpecializedAdapterINS1I_15DefaultEpilogueISJ_SK_SK_NS1H_6thread17LinearCombinationISJ_Li1EffLNS1M_9ScaleType4KindE0ELNS_15FloatRoundStyleE2ESJ_EENS1_15EpilogueDefaultEEEEEvvEEEEvNT_6ParamsE)
        /*0014*/ 	.word	0x00000cf8


	//----- nvinfo : EIATTR_MIN_STACK_SIZE
	.align		4
.L_17:
        /*0018*/ 	.byte	0x04, 0x12
        /*001a*/ 	.short	(.L_19 - .L_18)
	.align		4
.L_18:
        /*001c*/ 	.word	index@(_ZN7cutlass13device_kernelINS_4gemm6kernel13GemmUniversalIN4cute5tupleIJiiiiEEENS1_10collective13CollectiveMmaINS1_34MainloopSm90TmaGmmaWarpSpecializedILi4ENS5_IJNS4_1CILi1EEENSA_ILi2EEESB_EEENS1_35KernelTmaWarpSpecializedCooperativeEEENS5_IJNSA_ILi256EEESG_NSA_ILi128EEEEEENS_6half_tENS5_IJlSB_lEEESJ_SK_NS4_8TiledMMAINS4_8MMA_AtomIJNS4_4SM904GMMA26MMA_64x256x16_F32F16F16_SSILNSO_5MajorE0ELSQ_0ELNSO_7ScaleInE1ELSR_1EEEEEENS4_6LayoutINS5_IJSC_SB_SB_EEENS5_IJSB_NSA_ILi0EEESW_EEEEENS5_IJNS4_10UnderscoreESZ_SZ_EEEEENS4_23SM90_TMA_LOAD_MULTICASTENS4_14ComposedLayoutINS4_7SwizzleILi3ELi4ELi3EEENS4_18smem_ptr_flag_bitsILi16EEENSU_INS5_IJNSA_ILi8EEENSA_ILi64EEEEEENS5_IJS19_SB_EEEEEEEvNS4_8identityENS4_13SM90_TMA_LOADES1D_vS1E_EENS_8epilogue10collective6detail29Sm90TmaWarpSpecializedAdapterINS1I_15DefaultEpilogueISJ_SK_SK_NS1H_6thread17LinearCombinationISJ_Li1EffLNS1M_9ScaleType4KindE0ELNS_15FloatRoundStyleE2ESJ_EENS1_15EpilogueDefaultEEEEEvvEEEEvNT_6ParamsE)
        /*0020*/ 	.word	0x00000cf8
.L_19:


//--------------------- .nv.compat                --------------------------
	.section	.nv.compat,"",@"SHT_CUDA_COMPAT_INFO"
	.align	4
        /*0000*/ 	.byte	0x02, 0x09, 0x01, 0x00, 0x02, 0x02, 0x04, 0x00, 0x02, 0x05, 0x05, 0x00, 0x03, 0x07, 0x01, 0x01
        /*0010*/ 	.byte	0x02, 0x03, 0x01, 0x00, 0x02, 0x06, 0x01, 0x00, 0x04, 0x0b, 0x08, 0x00, 0x00, 0x00, 0x00, 0x00
        /*0020*/ 	.byte	0x00, 0x00, 0x00, 0x00


//--------------------- .nv.info._ZN7cutlass13device_kernelINS_4gemm6kernel13GemmUniversalIN4cute5tupleIJiiiiEEENS1_10collective13CollectiveMmaINS1_34MainloopSm90TmaGmmaWarpSpecializedILi4ENS5_IJNS4_1CILi1EEENSA_ILi2EEESB_EEENS1_35KernelTmaWarpSpecializedCooperativeEEENS5_IJNSA_ILi256EEESG_NSA_ILi128EEEEEENS_6half_tENS5_IJlSB_lEEESJ_SK_NS4_8TiledMMAINS4_8MMA_AtomIJNS4_4SM904GMMA26MMA_64x256x16_F32F16F16_SSILNSO_5MajorE0ELSQ_0ELNSO_7ScaleInE1ELSR_1EEEEEENS4_6LayoutINS5_IJSC_SB_SB_EEENS5_IJSB_NSA_ILi0EEESW_EEEEENS5_IJNS4_10UnderscoreESZ_SZ_EEEEENS4_23SM90_TMA_LOAD_MULTICASTENS4_14ComposedLayoutINS4_7SwizzleILi3ELi4ELi3EEENS4_18smem_ptr_flag_bitsILi16EEENSU_INS5_IJNSA_ILi8EEENSA_ILi64EEEEEENS5_IJS19_SB_EEEEEEEvNS4_8identityENS4_13SM90_TMA_LOADES1D_vS1E_EENS_8epilogue10collective6detail29Sm90TmaWarpSpecializedAdapterINS1I_15DefaultEpilogueISJ_SK_SK_NS1H_6thread17LinearCombinationISJ_Li1EffLNS1M_9ScaleType4KindE0ELNS_15FloatRoundStyleE2ESJ_EENS1_15EpilogueDefaultEEEEEvvEEEEvNT_6ParamsE --------------------------
	.section	.nv.info._ZN7cutlass13device_kernelINS_4gemm6kernel13GemmUniversalIN4cute5tupleIJiiiiEEENS1_10collective13CollectiveMmaINS1_34MainloopSm90TmaGmmaWarpSpecializedILi4ENS5_IJNS4_1CILi1EEENSA_ILi2EEESB_EEENS1_35KernelTmaWarpSpecializedCooperativeEEENS5_IJNSA_ILi256EEESG_NSA_ILi128EEEEEENS_6half_tENS5_IJlSB_lEEESJ_SK_NS4_8TiledMMAINS4_8MMA_AtomIJNS4_4SM904GMMA26MMA_64x256x16_F32F16F16_SSILNSO_5MajorE0ELSQ_0ELNSO_7ScaleInE1ELSR_1EEEEEENS4_6LayoutINS5_IJSC_SB_SB_EEENS5_IJSB_NSA_ILi0EEESW_EEEEENS5_IJNS4_10UnderscoreESZ_SZ_EEEEENS4_23SM90_TMA_LOAD_MULTICASTENS4_14ComposedLayoutINS4_7SwizzleILi3ELi4ELi3EEENS4_18smem_ptr_flag_bitsILi16EEENSU_INS5_IJNSA_ILi8EEENSA_ILi64EEEEEENS5_IJS19_SB_EEEEEEEvNS4_8identityENS4_13SM90_TMA_LOADES1D_vS1E_EENS_8epilogue10collective6detail29Sm90TmaWarpSpecializedAdapterINS1I_15DefaultEpilogueISJ_SK_SK_NS1H_6thread17LinearCombinationISJ_Li1EffLNS1M_9ScaleType4KindE0ELNS_15FloatRoundStyleE2ESJ_EENS1_15EpilogueDefaultEEEEEvvEEEEvNT_6ParamsE,"",@"SHT_CUDA_INFO"
	.sectionflags	@""
	.align	4


	//----- nvinfo : EIATTR_CUDA_API_VERSION
	.align		4
        /*0000*/ 	.byte	0x04, 0x37
        /*0002*/ 	.short	(.L_21 - .L_20)
.L_20:
        /*0004*/ 	.word	0x00000082


	//----- nvinfo : EIATTR_KPARAM_INFO
	.align		4
.L_21:
        /*0008*/ 	.byte	0x04, 0x17
        /*000a*/ 	.short	(.L_23 - .L_22)
.L_22:
        /*000c*/ 	.word	0x00000000
        /*0010*/ 	.short	0x0000
        /*0012*/ 	.short	0x0070
        /*0014*/ 	.byte	0x00, 0xf0, 0x01, 0x10


	//----- nvinfo : EIATTR_SPARSE_MMA_MASK
	.align		4
.L_23:
        /*0018*/ 	.byte	0x03, 0x50
        /*001a*/ 	.short	0x0000


	//----- nvinfo : EIATTR_MAXREG_COUNT
	.align		4
        /*001c*/ 	.byte	0x03, 0x1b
        /*001e*/ 	.short	0x00a8


	//----- nvinfo : EIATTR_NUM_BARRIERS
	.align		4
        /*0020*/ 	.byte	0x02, 0x4c
        /*0022*/ 	.byte	0x01
	.zero		1


	//----- nvinfo : EIATTR_EXTERNS
	.align		4
        /*0024*/ 	.byte	0x04, 0x0f
        /*0026*/ 	.short	(.L_25 - .L_24)


	//   ....[0]....
	.align		4
.L_24:
        /*0028*/ 	.word	index@(__assertfail)


	//----- nvinfo : EIATTR_ANNOTATIONS
	.align		4
.L_25:
        /*002c*/ 	.byte	0x04, 0x55
        /*002e*/ 	.short	(.L_27 - .L_26)


	//   ....[0]....
.L_26:
        /*0030*/ 	.word	0x00000001
        /*0034*/ 	.byte	0x90, 0x09, 0x00, 0x00, 0x01, 0x00, 0x00, 0x00, 0xa0, 0x09, 0x00, 0x00, 0x01, 0x00, 0x00, 0x00
        /* <DEDUP_REMOVED lines=1385> */
        /*56d4*/ 	.byte	0x10, 0x39, 0x02, 0x00, 0x01, 0x00, 0x00, 0x00, 0x30, 0x39, 0x02, 0x00


	//----- nvinfo : EIATTR_MERCURY_ISA_VERSION
	.align		4
.L_27:
        /*56e0*/ 	.byte	0x03, 0x5f
        /*56e2*/ 	.short	0x0101


	//----- nvinfo : EIATTR_INT_WARP_WIDE_INSTR_OFFSETS
	.align		4
        /*56e4*/ 	.byte	0x04, 0x31
        /*56e6*/ 	.short	(.L_29 - .L_28)


	//   ....[0]....
.L_28:
        /*56e8*/ 	.word	0x00000550


	//   ....[1]....
        /*56ec*/ 	.word	0x00000600


	//   ....[2]....
        /*56f0*/ 	.word	0x000006e0


	//   ....[3]....
        /*56f4*/ 	.word	0x00010f30


	//----- nvinfo : EIATTR_COOP_GROUP_MASK_REGIDS
	.align		4
.L_29:
        /*56f8*/ 	.byte	0x04, 0x29
        /*56fa*/ 	.short	(.L_31 - .L_30)


	//   ....[0]....
.L_30:
        /*56fc*/ 	.word	0xffffffff


	//   ....[1]....
        /*5700*/ 	.word	0xffffffff


	//   ....[2]....
        /*5704*/ 	.word	0xffffffff


	//   ....[3]....
        /*5708*/ 	.word	0xffffffff


	//   ....[4]....
        /*570c*/ 	.word	0xffffffff


	//   ....[5]....
        /*5710*/ 	.word	0xffffffff


	//----- nvinfo : EIATTR_COOP_GROUP_INSTR_OFFSETS
	.align		4
.L_31:
        /*5714*/ 	.byte	0x04, 0x28
        /*5716*/ 	.short	(.L_33 - .L_32)


	//   ....[0]....
.L_32:
        /*5718*/ 	.word	0x00000070


	//   ....[1]....
        /*571c*/ 	.word	0x00000080


	//   ....[2]....
        /*5720*/ 	.word	0x000001a0


	//   ....[3]....
        /*5724*/ 	.word	0x000003c0


	//   ....[4]....
        /*5728*/ 	.word	0x000007d0


	//   ....[5]....
        /*572c*/ 	.word	0x000013a0


	//----- nvinfo : EIATTR_REG_RECONFIG
	.align		4
.L_33:
        /*5730*/ 	.byte	0x01, 0x54
	.zero		2


	//----- nvinfo : EIATTR_SYSCALL_OFFSETS
	.align		4
        /*5734*/ 	.byte	0x04, 0x46
        /*5736*/ 	.short	(.L_35 - .L_34)


	//   ....[0]....
.L_34:
        /*5738*/ 	.word	0x00001550


	//----- nvinfo : EIATTR_MBARRIER_INSTR_OFFSETS
	.align		4
.L_35:
        /*573c*/ 	.byte	0x04, 0x39
        /*573e*/ 	.short	(.L_37 - .L_36)


	//   ....[0]....
.L_36:
        /*5740*/ 	.word	0x00000320
        /*5744*/ 	.word	0x000000ff
        /*5748*/ 	.word	0x00000000
        /*574c*/ 	.short	0x0100
        /*574e*/ 	.byte	0x08
	.zero		1


	//   ....[1]....
        /*5750*/ 	.word	0x00000330
        /*5754*/ 	.word	0x000000ff
        /*5758*/ 	.word	0x00000020
        /*575c*/ 	.short	0x0100
        /*575e*/ 	.byte	0x08
	.zero		1


	//   ....[2]....
        /*5760*/ 	.word	0x00000340
        /*5764*/ 	.word	0x000000ff
        /*5768*/ 	.word	0x00000008
        /*576c*/ 	.short	0x0100
        /*576e*/ 	.byte	0x08
	.zero		1


	//   ....[3]....
        /*5770*/ 	.word	0x00000350
        /*5774*/ 	.word	0x000000ff
        /*5778*/ 	.word	0x00000028
        /*577c*/ 	.short	0x0100
        /*577e*/ 	.byte	0x08
	.zero		1


	//   ....[4]....
        /*5780*/ 	.word	0x00000360
        /*5784*/ 	.word	0x000000ff
        /*5788*/ 	.word	0x00000010
        /*578c*/ 	.short	0x0100
        /*578e*/ 	.byte	0x08
	.zero		1


	//   ....[5]....
        /*5790*/ 	.word	0x00000370
        /*5794*/ 	.word	0x000000ff
        /*5798*/ 	.word	0x00000030
        /*579c*/ 	.short	0x0100
        /*579e*/ 	.byte	0x08
	.zero		1


	//   ....[6]....
        /*57a0*/ 	.word	0x00000380
        /*57a4*/ 	.word	0x000000ff
        /*57a8*/ 	.word	0x00000018
        /*57ac*/ 	.short	0x0100
        /*57ae*/ 	.byte	0x08
	.zero		1


	//   ....[7]....
        /*57b0*/ 	.word	0x00000390
        /*57b4*/ 	.word	0x000000ff
        /*57b8*/ 	.word	0x00000038
        /*57bc*/ 	.short	0x0100
        /*57be*/ 	.byte	0x08
	.zero		1


	//   ....[8]....
        /*57c0*/ 	.word	0x00000750
        /*57c4*/ 	.word	0x000000ff
        /*57c8*/ 	.word	0x00000050
        /*57cc*/ 	.short	0x0100
        /*57ce*/ 	.byte	0x07
	.zero		1


	//   ....[9]....
        /*57d0*/ 	.word	0x00000780
        /*57d4*/ 	.word	0x000000ff
        /*57d8*/ 	.word	0x00000058
        /*57dc*/ 	.short	0x0100
        /*57de*/ 	.byte	0x07
	.zero		1


	//   ....[10]....
        /*57e0*/ 	.word	0x00001630
        /*57e4*/ 	.word	0x00000004
        /*57e8*/ 	.word	0x00000000
        /*57ec*/ 	.short	0x010a
        /*57ee*/ 	.byte	0x3f
	.zero		1


	//   ....[11]....
        /*57f0*/ 	.word	0x00001670
        /*57f4*/ 	.word	0x00000004
        /*57f8*/ 	.word	0x00000000
        /*57fc*/ 	.short	0x010a
        /*57fe*/ 	.byte	0x3f
	.zero		1


	//   ....[12]....
        /*5800*/ 	.word	0x00008cb0
        /*5804*/ 	.word	0x00000003
        /*5808*/ 	.word	0x00000000
        /*580c*/ 	.short	0x010a
        /*580e*/ 	.byte	0x3f
	.zero		1


	//   ....[13]....
        /*5810*/ 	.word	0x00008cf0
        /*5814*/ 	.word	0x00000003
        /*5818*/ 	.word	0x00000000
        /*581c*/ 	.short	0x010a
        /*581e*/ 	.byte	0x3f
	.zero		1


	//   ....[14]....
        /*5820*/ 	.word	0x00010db0
        /*5824*/ 	.word	0x00000003
        /*5828*/ 	.word	0x00000000
        /*582c*/ 	.short	0x0101
        /*582e*/ 	.byte	0x3f
	.zero		1


	//   ....[15]....
        /*5830*/ 	.word	0x00010fc0
        /*5834*/ 	.word	0x00000000
        /*5838*/ 	.word	0x00000000
        /*583c*/ 	.short	0x0101
        /*583e*/ 	.byte	0x3f
	.zero		1


	//   ....[16]....
        /*5840*/ 	.word	0x000233c0
        /*5844*/ 	.word	0x0000000f
        /*5848*/ 	.word	0x00000020
        /*584c*/ 	.short	0x010a
        /*584e*/ 	.byte	0x3f
	.zero		1


	//   ....[17]....
        /*5850*/ 	.word	0x000238a0
        /*5854*/ 	.word	0x00000003
        /*5858*/ 	.word	0x00000058
        /*585c*/ 	.short	0x0101
        /*585e*/ 	.byte	0x3f
	.zero		1


	//   ....[18]....
        /*5860*/ 	.word	0x00024030
        /*5864*/ 	.word	0x00000005
        /*5868*/ 	.word	0x00000000
        /*586c*/ 	.short	0x010a
        /*586e*/ 	.byte	0x3f
	.zero		1


	//   ....[19]....
        /*5870*/ 	.word	0x000240c0
        /*5874*/ 	.word	0x00000007
        /*5878*/ 	.word	0x00000000
        /*587c*/ 	.short	0x010a
        /*587e*/ 	.byte	0x3f
	.zero		1


	//   ....[20]....
        /*5880*/ 	.word	0x00024150
        /*5884*/ 	.word	0x00000007
        /*5888*/ 	.word	0x00000000
        /*588c*/ 	.short	0x010a
        /*588e*/ 	.byte	0x3f
	.zero		1


	//   ....[21]....
        /*5890*/ 	.word	0x000241e0
        /*5894*/ 	.word	0x00000003
        /*5898*/ 	.word	0x00000000
        /*589c*/ 	.short	0x010a
        /*589e*/ 	.byte	0x3f
	.zero		1


	//   ....[22]....
        /*58a0*/ 	.word	0x00024240
        /*58a4*/ 	.word	0x00000004
        /*58a8*/ 	.word	0x00000000
        /*58ac*/ 	.short	0x010a
        /*58ae*/ 	.byte	0x3f
	.zero		1


	//   ....[23]....
        /*58b0*/ 	.word	0x00024290
        /*58b4*/ 	.word	0x00000003
        /*58b8*/ 	.word	0x00000000
        /*58bc*/ 	.short	0x010a
        /*58be*/ 	.byte	0x3f
	.zero		1


	//   ....[24]....
        /*58c0*/ 	.word	0x00024360
        /*58c4*/ 	.word	0x0000000f
        /*58c8*/ 	.word	0x00000020
        /*58cc*/ 	.short	0x010a
        /*58ce*/ 	.byte	0x3f
	.zero		1


	//   ....[25]....
        /*58d0*/ 	.word	0x00024430
        /*58d4*/ 	.word	0x00000005
        /*58d8*/ 	.word	0x00000000
        /*58dc*/ 	.short	0x010a
        /*58de*/ 	.byte	0x3f
	.zero		1


	//   ....[26]....
        /*58e0*/ 	.word	0x00024480
        /*58e4*/ 	.word	0x00000007
        /*58e8*/ 	.word	0x00000000
        /*58ec*/ 	.short	0x010a
        /*58ee*/ 	.byte	0x3f
	.zero		1


	//   ....[27]....
        /*58f0*/ 	.word	0x000244d0
        /*58f4*/ 	.word	0x00000007
        /*58f8*/ 	.word	0x00000000
        /*58fc*/ 	.short	0x010a
        /*58fe*/ 	.byte	0x3f
	.zero		1


	//----- nvinfo : EIATTR_NUM_MBARRIERS
	.align		4
.L_37:
        /*5900*/ 	.byte	0x03, 0x38
        /*5902*/ 	.short	0x000a


	//----- nvinfo : EIATTR_EXIT_INSTR_OFFSETS
	.align		4
        /*5904*/ 	.byte	0x04, 0x1c
        /*5906*/ 	.short	(.L_39 - .L_38)


	//   ....[0]....
.L_38:
        /*5908*/ 	.word	0x00000a30


	//   ....[1]....
        /*590c*/ 	.word	0x000012c0


	//   ....[2]....
        /*5910*/ 	.word	0x00022a40


	//   ....[3]....
        /*5914*/ 	.word	0x00023060


	//   ....[4]....
        /*5918*/ 	.word	0x00024230


	//----- nvinfo : EIATTR_MAX_THREADS
	.align		4
.L_39:
        /*591c*/ 	.byte	0x04, 0x05
        /*591e*/ 	.short	(.L_41 - .L_40)
.L_40:
        /*5920*/ 	.word	0x00000180
        /*5924*/ 	.word	0x00000001
        /*5928*/ 	.word	0x00000001


	//----- nvinfo : EIATTR_CRS_STACK_SIZE
	.align		4
.L_41:
        /*592c*/ 	.byte	0x04, 0x1e
        /*592e*/ 	.short	(.L_43 - .L_42)
.L_42:
        /*5930*/ 	.word	0x00000000


	//----- nvinfo : EIATTR_CBANK_PARAM_SIZE
	.align		4
.L_43:
        /*5934*/ 	.byte	0x03, 0x19
        /*5936*/ 	.short	0x0470


	//----- nvinfo : EIATTR_PARAM_CBANK
	.align		4
        /*5938*/ 	.byte	0x04, 0x0a
        /*593a*/ 	.short	(.L_45 - .L_44)
	.align		4
.L_44:
        /*593c*/ 	.word	index@(.nv.constant0._ZN7cutlass13device_kernelINS_4gemm6kernel13GemmUniversalIN4cute5tupleIJiiiiEEENS1_10collective13CollectiveMmaINS1_34MainloopSm90TmaGmmaWarpSpecializedILi4ENS5_IJNS4_1CILi1EEENSA_ILi2EEESB_EEENS1_35KernelTmaWarpSpecializedCooperativeEEENS5_IJNSA_ILi256EEESG_NSA_ILi128EEEEEENS_6half_tENS5_IJlSB_lEEESJ_SK_NS4_8TiledMMAINS4_8MMA_AtomIJNS4_4SM904GMMA26MMA_64x256x16_F32F16F16_SSILNSO_5MajorE0ELSQ_0ELNSO_7ScaleInE1ELSR_1EEEEEENS4_6LayoutINS5_IJSC_SB_SB_EEENS5_IJSB_NSA_ILi0EEESW_EEEEENS5_IJNS4_10UnderscoreESZ_SZ_EEEEENS4_23SM90_TMA_LOAD_MULTICASTENS4_14ComposedLayoutINS4_7SwizzleILi3ELi4ELi3EEENS4_18smem_ptr_flag_bitsILi16EEENSU_INS5_IJNSA_ILi8EEENSA_ILi64EEEEEENS5_IJS19_SB_EEEEEEEvNS4_8identityENS4_13SM90_TMA_LOADES1D_vS1E_EENS_8epilogue10collective6detail29Sm90TmaWarpSpecializedAdapterINS1I_15DefaultEpilogueISJ_SK_SK_NS1H_6thread17LinearCombinationISJ_Li1EffLNS1M_9ScaleType4KindE0ELNS_15FloatRoundStyleE2ESJ_EENS1_15EpilogueDefaultEEEEEvvEEEEvNT_6ParamsE)
        /*5940*/ 	.short	0x0210
        /*5942*/ 	.short	0x0470


	//----- nvinfo : EIATTR_SW_WAR
	.align		4
.L_45:
        /*5944*/ 	.byte	0x04, 0x36
        /*5946*/ 	.short	(.L_47 - .L_46)
.L_46:
        /*5948*/ 	.word	0x00000008
.L_47:


//--------------------- .nv.callgraph             --------------------------
	.section	.nv.callgraph,"",@"SHT_CUDA_CALLGRAPH"
	.align	4
	.sectionentsize	8
	.align		4
        /*0000*/ 	.word	0x00000000
	.align		4
        /*0004*/ 	.word	0xffffffff
	.align		4
        /*0008*/ 	.word	index@(_ZN7cutlass13device_kernelINS_4gemm6kernel13GemmUniversalIN4cute5tupleIJiiiiEEENS1_10collective13CollectiveMmaINS1_34MainloopSm90TmaGmmaWarpSpecializedILi4ENS5_IJNS4_1CILi1EEENSA_ILi2EEESB_EEENS1_35KernelTmaWarpSpecializedCooperativeEEENS5_IJNSA_ILi256EEESG_NSA_ILi128EEEEEENS_6half_tENS5_IJlSB_lEEESJ_SK_NS4_8TiledMMAINS4_8MMA_AtomIJNS4_4SM904GMMA26MMA_64x256x16_F32F16F16_SSILNSO_5MajorE0ELSQ_0ELNSO_7ScaleInE1ELSR_1EEEEEENS4_6LayoutINS5_IJSC_SB_SB_EEENS5_IJSB_NSA_ILi0EEESW_EEEEENS5_IJNS4_10UnderscoreESZ_SZ_EEEEENS4_23SM90_TMA_LOAD_MULTICASTENS4_14ComposedLayoutINS4_7SwizzleILi3ELi4ELi3EEENS4_18smem_ptr_flag_bitsILi16EEENSU_INS5_IJNSA_ILi8EEENSA_ILi64EEEEEENS5_IJS19_SB_EEEEEEEvNS4_8identityENS4_13SM90_TMA_LOADES1D_vS1E_EENS_8epilogue10collective6detail29Sm90TmaWarpSpecializedAdapterINS1I_15DefaultEpilogueISJ_SK_SK_NS1H_6thread17LinearCombinationISJ_Li1EffLNS1M_9ScaleType4KindE0ELNS_15FloatRoundStyleE2ESJ_EENS1_15EpilogueDefaultEEEEEvvEEEEvNT_6ParamsE)
	.align		4
        /*000c*/ 	.word	index@(__assertfail)
	.align		4
        /*0010*/ 	.word	0x00000000
	.align		4
        /*0014*/ 	.word	0xfffffffe
	.align		4
        /*0018*/ 	.word	0x00000000
	.align		4
        /*001c*/ 	.word	0xfffffffd
	.align		4
        /*0020*/ 	.word	0x00000000
	.align		4
        /*0024*/ 	.word	0xfffffffc


//--------------------- .nv.constant4             --------------------------
	.section	.nv.constant4,"a",@progbits
	.align	8
	.align		8
.nv.constant4:
        /*0000*/ 	.dword	__assertfail
	.align		8
        /*0008*/ 	.dword	__unnamed_1
	.align		8
        /*0010*/ 	.dword	_ZN39_INTERNAL_26e5ed36_4_k_cu_d15ed489_30164cuda3std3__45__cpo5beginE
	.align		8
        /*0018*/ 	.dword	_ZN39_INTERNAL_26e5ed36_4_k_cu_d15ed489_30164cuda3std3__45__cpo3endE
	.align		8
        /*0020*/ 	.dword	_ZN39_INTERNAL_26e5ed36_4_k_cu_d15ed489_30164cuda3std3__45__cpo6cbeginE
	.align		8
        /*0028*/ 	.dword	_ZN39_INTERNAL_26e5ed36_4_k_cu_d15ed489_30164cuda3std3__45__cpo4cendE
	.align		8
        /*0030*/ 	.dword	_ZN39_INTERNAL_26e5ed36_4_k_cu_d15ed489_30164cuda3std3__441_GLOBAL__N__26e5ed36_4_k_cu_d15ed489_30166ignoreE
	.align		8
        /*0038*/ 	.dword	_ZN39_INTERNAL_26e5ed36_4_k_cu_d15ed489_30164cuda3std3__419piecewise_constructE
	.align		8
        /*0040*/ 	.dword	_ZN39_INTERNAL_26e5ed36_4_k_cu_d15ed489_30164cuda3std3__48in_placeE
	.align		8
        /*0048*/ 	.dword	_ZN39_INTERNAL_26e5ed36_4_k_cu_d15ed489_30164cuda3std6ranges3__45__cpo4swapE
	.align		8
        /*0050*/ 	.dword	_ZN39_INTERNAL_26e5ed36_4_k_cu_d15ed489_30164cuda3std6ranges3__45__cpo9iter_moveE
	.align		8
        /*0058*/ 	.dword	_ZN39_INTERNAL_26e5ed36_4_k_cu_d15ed489_30164cute7productE
	.align		8
        /*0060*/ 	.dword	_ZN39_INTERNAL_26e5ed36_4_k_cu_d15ed489_30164cute1_E
	.align		8
        /*0068*/ 	.dword	$str$22
	.align		8
        /*0070*/ 	.dword	$str$23


//--------------------- .text._ZN7cutlass13device_kernelINS_4gemm6kernel13GemmUniversalIN4cute5tupleIJiiiiEEENS1_10collective13CollectiveMmaINS1_34MainloopSm90TmaGmmaWarpSpecializedILi4ENS5_IJNS4_1CILi1EEENSA_ILi2EEESB_EEENS1_35KernelTmaWarpSpecializedCooperativeEEENS5_IJNSA_ILi256EEESG_NSA_ILi128EEEEEENS_6half_tENS5_IJlSB_lEEESJ_SK_NS4_8TiledMMAINS4_8MMA_AtomIJNS4_4SM904GMMA26MMA_64x256x16_F32F16F16_SSILNSO_5MajorE0ELSQ_0ELNSO_7ScaleInE1ELSR_1EEEEEENS4_6LayoutINS5_IJSC_SB_SB_EEENS5_IJSB_NSA_ILi0EEESW_EEEEENS5_IJNS4_10UnderscoreESZ_SZ_EEEEENS4_23SM90_TMA_LOAD_MULTICASTENS4_14ComposedLayoutINS4_7SwizzleILi3ELi4ELi3EEENS4_18smem_ptr_flag_bitsILi16EEENSU_INS5_IJNSA_ILi8EEENSA_ILi64EEEEEENS5_IJS19_SB_EEEEEEEvNS4_8identityENS4_13SM90_TMA_LOADES1D_vS1E_EENS_8epilogue10collective6detail29Sm90TmaWarpSpecializedAdapterINS1I_15DefaultEpilogueISJ_SK_SK_NS1H_6thread17LinearCombinationISJ_Li1EffLNS1M_9ScaleType4KindE0ELNS_15FloatRoundStyleE2ESJ_EENS1_15EpilogueDefaultEEEEEvvEEEEvNT_6ParamsE --------------------------
	.section	.text._ZN7cutlass13device_kernelINS_4gemm6kernel13GemmUniversalIN4cute5tupleIJiiiiEEENS1_10collective13CollectiveMmaINS1_34MainloopSm90TmaGmmaWarpSpecializedILi4ENS5_IJNS4_1CILi1EEENSA_ILi2EEESB_EEENS1_35KernelTmaWarpSpecializedCooperativeEEENS5_IJNSA_ILi256EEESG_NSA_ILi128EEEEEENS_6half_tENS5_IJlSB_lEEESJ_SK_NS4_8TiledMMAINS4_8MMA_AtomIJNS4_4SM904GMMA26MMA_64x256x16_F32F16F16_SSILNSO_5MajorE0ELSQ_0ELNSO_7ScaleInE1ELSR_1EEEEEENS4_6LayoutINS5_IJSC_SB_SB_EEENS5_IJSB_NSA_ILi0EEESW_EEEEENS5_IJNS4_10UnderscoreESZ_SZ_EEEEENS4_23SM90_TMA_LOAD_MULTICASTENS4_14ComposedLayoutINS4_7SwizzleILi3ELi4ELi3EEENS4_18smem_ptr_flag_bitsILi16EEENSU_INS5_IJNSA_ILi8EEENSA_ILi64EEEEEENS5_IJS19_SB_EEEEEEEvNS4_8identityENS4_13SM90_TMA_LOADES1D_vS1E_EENS_8epilogue10collective6detail29Sm90TmaWarpSpecializedAdapterINS1I_15DefaultEpilogueISJ_SK_SK_NS1H_6thread17LinearCombinationISJ_Li1EffLNS1M_9ScaleType4KindE0ELNS_15FloatRoundStyleE2ESJ_EENS1_15EpilogueDefaultEEEEEvvEEEEvNT_6ParamsE,"ax",@progbits
	.align	128
.text._ZN7cutlass13device_kernelINS_4gemm6kernel13GemmUniversalIN4cute5tupleIJiiiiEEENS1_10collective13CollectiveMmaINS1_34MainloopSm90TmaGmmaWarpSpecializedILi4ENS5_IJNS4_1CILi1EEENSA_ILi2EEESB_EEENS1_35KernelTmaWarpSpecializedCooperativeEEENS5_IJNSA_ILi256EEESG_NSA_ILi128EEEEEENS_6half_tENS5_IJlSB_lEEESJ_SK_NS4_8TiledMMAINS4_8MMA_AtomIJNS4_4SM904GMMA26MMA_64x256x16_F32F16F16_SSILNSO_5MajorE0ELSQ_0ELNSO_7ScaleInE1ELSR_1EEEEEENS4_6LayoutINS5_IJSC_SB_SB_EEENS5_IJSB_NSA_ILi0EEESW_EEEEENS5_IJNS4_10UnderscoreESZ_SZ_EEEEENS4_23SM90_TMA_LOAD_MULTICASTENS4_14ComposedLayoutINS4_7SwizzleILi3ELi4ELi3EEENS4_18smem_ptr_flag_bitsILi16EEENSU_INS5_IJNSA_ILi8EEENSA_ILi64EEEEEENS5_IJS19_SB_EEEEEEEvNS4_8identityENS4_13SM90_TMA_LOADES1D_vS1E_EENS_8epilogue10collective6detail29Sm90TmaWarpSpecializedAdapterINS1I_15DefaultEpilogueISJ_SK_SK_NS1H_6thread17LinearCombinationISJ_Li1EffLNS1M_9ScaleType4KindE0ELNS_15FloatRoundStyleE2ESJ_EENS1_15EpilogueDefaultEEEEEvvEEEEvNT_6ParamsE:
        .type           _ZN7cutlass13device_kernelINS_4gemm6kernel13GemmUniversalIN4cute5tupleIJiiiiEEENS1_10collective13CollectiveMmaINS1_34MainloopSm90TmaGmmaWarpSpecializedILi4ENS5_IJNS4_1CILi1EEENSA_ILi2EEESB_EEENS1_35KernelTmaWarpSpecializedCooperativeEEENS5_IJNSA_ILi256EEESG_NSA_ILi128EEEEEENS_6half_tENS5_IJlSB_lEEESJ_SK_NS4_8TiledMMAINS4_8MMA_AtomIJNS4_4SM904GMMA26MMA_64x256x16_F32F16F16_SSILNSO_5MajorE0ELSQ_0ELNSO_7ScaleInE1ELSR_1EEEEEENS4_6LayoutINS5_IJSC_SB_SB_EEENS5_IJSB_NSA_ILi0EEESW_EEEEENS5_IJNS4_10UnderscoreESZ_SZ_EEEEENS4_23SM90_TMA_LOAD_MULTICASTENS4_14ComposedLayoutINS4_7SwizzleILi3ELi4ELi3EEENS4_18smem_ptr_flag_bitsILi16EEENSU_INS5_IJNSA_ILi8EEENSA_ILi64EEEEEENS5_IJS19_SB_EEEEEEEvNS4_8identityENS4_13SM90_TMA_LOADES1D_vS1E_EENS_8epilogue10collective6detail29Sm90TmaWarpSpecializedAdapterINS1I_15DefaultEpilogueISJ_SK_SK_NS1H_6thread17LinearCombinationISJ_Li1EffLNS1M_9ScaleType4KindE0ELNS_15FloatRoundStyleE2ESJ_EENS1_15EpilogueDefaultEEEEEvvEEEEvNT_6ParamsE,@function
        .size           _ZN7cutlass13device_kernelINS_4gemm6kernel13GemmUniversalIN4cute5tupleIJiiiiEEENS1_10collective13CollectiveMmaINS1_34MainloopSm90TmaGmmaWarpSpecializedILi4ENS5_IJNS4_1CILi1EEENSA_ILi2EEESB_EEENS1_35KernelTmaWarpSpecializedCooperativeEEENS5_IJNSA_ILi256EEESG_NSA_ILi128EEEEEENS_6half_tENS5_IJlSB_lEEESJ_SK_NS4_8TiledMMAINS4_8MMA_AtomIJNS4_4SM904GMMA26MMA_64x256x16_F32F16F16_SSILNSO_5MajorE0ELSQ_0ELNSO_7ScaleInE1ELSR_1EEEEEENS4_6LayoutINS5_IJSC_SB_SB_EEENS5_IJSB_NSA_ILi0EEESW_EEEEENS5_IJNS4_10UnderscoreESZ_SZ_EEEEENS4_23SM90_TMA_LOAD_MULTICASTENS4_14ComposedLayoutINS4_7SwizzleILi3ELi4ELi3EEENS4_18smem_ptr_flag_bitsILi16EEENSU_INS5_IJNSA_ILi8EEENSA_ILi64EEEEEENS5_IJS19_SB_EEEEEEEvNS4_8identityENS4_13SM90_TMA_LOADES1D_vS1E_EENS_8epilogue10collective6detail29Sm90TmaWarpSpecializedAdapterINS1I_15DefaultEpilogueISJ_SK_SK_NS1H_6thread17LinearCombinationISJ_Li1EffLNS1M_9ScaleType4KindE0ELNS_15FloatRoundStyleE2ESJ_EENS1_15EpilogueDefaultEEEEEvvEEEEvNT_6ParamsE,(.L_x_579 - _ZN7cutlass13device_kernelINS_4gemm6kernel13GemmUniversalIN4cute5tupleIJiiiiEEENS1_10collective13CollectiveMmaINS1_34MainloopSm90TmaGmmaWarpSpecializedILi4ENS5_IJNS4_1CILi1EEENSA_ILi2EEESB_EEENS1_35KernelTmaWarpSpecializedCooperativeEEENS5_IJNSA_ILi256EEESG_NSA_ILi128EEEEEENS_6half_tENS5_IJlSB_lEEESJ_SK_NS4_8TiledMMAINS4_8MMA_AtomIJNS4_4SM904GMMA26MMA_64x256x16_F32F16F16_SSILNSO_5MajorE0ELSQ_0ELNSO_7ScaleInE1ELSR_1EEEEEENS4_6LayoutINS5_IJSC_SB_SB_EEENS5_IJSB_NSA_ILi0EEESW_EEEEENS5_IJNS4_10UnderscoreESZ_SZ_EEEEENS4_23SM90_TMA_LOAD_MULTICASTENS4_14ComposedLayoutINS4_7SwizzleILi3ELi4ELi3EEENS4_18smem_ptr_flag_bitsILi16EEENSU_INS5_IJNSA_ILi8EEENSA_ILi64EEEEEENS5_IJS19_SB_EEEEEEEvNS4_8identityENS4_13SM90_TMA_LOADES1D_vS1E_EENS_8epilogue10collective6detail29Sm90TmaWarpSpecializedAdapterINS1I_15DefaultEpilogueISJ_SK_SK_NS1H_6thread17LinearCombinationISJ_Li1EffLNS1M_9ScaleType4KindE0ELNS_15FloatRoundStyleE2ESJ_EENS1_15EpilogueDefaultEEEEEvvEEEEvNT_6ParamsE)
        .other          _ZN7cutlass13device_kernelINS_4gemm6kernel13GemmUniversalIN4cute5tupleIJiiiiEEENS1_10collective13CollectiveMmaINS1_34MainloopSm90TmaGmmaWarpSpecializedILi4ENS5_IJNS4_1CILi1EEENSA_ILi2EEESB_EEENS1_35KernelTmaWarpSpecializedCooperativeEEENS5_IJNSA_ILi256EEESG_NSA_ILi128EEEEEENS_6half_tENS5_IJlSB_lEEESJ_SK_NS4_8TiledMMAINS4_8MMA_AtomIJNS4_4SM904GMMA26MMA_64x256x16_F32F16F16_SSILNSO_5MajorE0ELSQ_0ELNSO_7ScaleInE1ELSR_1EEEEEENS4_6LayoutINS5_IJSC_SB_SB_EEENS5_IJSB_NSA_ILi0EEESW_EEEEENS5_IJNS4_10UnderscoreESZ_SZ_EEEEENS4_23SM90_TMA_LOAD_MULTICASTENS4_14ComposedLayoutINS4_7SwizzleILi3ELi4ELi3EEENS4_18smem_ptr_flag_bitsILi16EEENSU_INS5_IJNSA_ILi8EEENSA_ILi64EEEEEENS5_IJS19_SB_EEEEEEEvNS4_8identityENS4_13SM90_TMA_LOADES1D_vS1E_EENS_8epilogue10collective6detail29Sm90TmaWarpSpecializedAdapterINS1I_15DefaultEpilogueISJ_SK_SK_NS1H_6thread17LinearCombinationISJ_Li1EffLNS1M_9ScaleType4KindE0ELNS_15FloatRoundStyleE2ESJ_EENS1_15EpilogueDefaultEEEEEvvEEEEvNT_6ParamsE,@"STO_CUDA_ENTRY STV_DEFAULT"
_ZN7cutlass13device_kernelINS_4gemm6kernel13GemmUniversalIN4cute5tupleIJiiiiEEENS1_10collective13CollectiveMmaINS1_34MainloopSm90TmaGmmaWarpSpecializedILi4ENS5_IJNS4_1CILi1EEENSA_ILi2EEESB_EEENS1_35KernelTmaWarpSpecializedCooperativeEEENS5_IJNSA_ILi256EEESG_NSA_ILi128EEEEEENS_6half_tENS5_IJlSB_lEEESJ_SK_NS4_8TiledMMAINS4_8MMA_AtomIJNS4_4SM904GMMA26MMA_64x256x16_F32F16F16_SSILNSO_5MajorE0ELSQ_0ELNSO_7ScaleInE1ELSR_1EEEEEENS4_6LayoutINS5_IJSC_SB_SB_EEENS5_IJSB_NSA_ILi0EEESW_EEEEENS5_IJNS4_10UnderscoreESZ_SZ_EEEEENS4_23SM90_TMA_LOAD_MULTICASTENS4_14ComposedLayoutINS4_7SwizzleILi3ELi4ELi3EEENS4_18smem_ptr_flag_bitsILi16EEENSU_INS5_IJNSA_ILi8EEENSA_ILi64EEEEEENS5_IJS19_SB_EEEEEEEvNS4_8identityENS4_13SM90_TMA_LOADES1D_vS1E_EENS_8epilogue10collective6detail29Sm90TmaWarpSpecializedAdapterINS1I_15DefaultEpilogueISJ_SK_SK_NS1H_6thread17LinearCombinationISJ_Li1EffLNS1M_9ScaleType4KindE0ELNS_15FloatRoundStyleE2ESJ_EENS1_15EpilogueDefaultEEEEEvvEEEEvNT_6ParamsE:
[----:B------:R-:W0:Y:S02]  /*0000*/  LDC R1, c[0x0][0x28] ;  /* 0x00000a00ff017b82 */ /* 0x000e240000000800 */
[----:B0-----:R-:W-:Y:S01]  /*0010*/  VIADD R1, R1, 0xfffff308 ;  /* 0xfffff30801017836 */ /* 0x001fe20000000000 */
[----:B------:R-:W0:Y:S01]  /*0020*/  S2R R5, SR_TID.X ;  /* 0x0000000000057919 */ /* 0x000e220000002100 */
[----:B------:R-:W-:Y:S01]  /*0030*/  ELECT P0, URZ, PT ;  /* 0x00000000003f782f */ /* 0x000fe20003800000 */
[----:B------:R-:W-:Y:S01]  /*0040*/  BSSY B0, `(.L_x_0) ;  /* 0x0000015000007945 */ /* 0x000fe20003800000 */
[--C-:B0-----:R-:W-:Y:S02]  /*0050*/  SHF.R.U32.HI R0, RZ, 0x5, R5.reuse ;  /* 0x00000005ff007819 */ /* 0x101fe40000011605 */
[----:B------:R-:W-:-:S03]  /*0060*/  SHF.R.U32.HI R2, RZ, 0x7, R5 ;  /* 0x00000007ff027819 */ /* 0x000fc60000011605 */
[----:B------:R-:W0:Y:S04]  /*0070*/  SHFL.IDX PT, R3, R0, RZ, 0x1f ;  /* 0x00001fff00037589 */ /* 0x000e2800000e0000 */
[----:B------:R-:W1:Y:S01]  /*0080*/  SHFL.IDX PT, R2, R2, RZ, 0x1f ;  /* 0x00001fff02027589 */ /* 0x000e6200000e0000 */
[----:B0-----:R-:W-:Y:S02]  /*0090*/  R2UR UR9, R3 ;  /* 0x00000000030972ca */ /* 0x001fe400000e0000 */
[----:B-1----:R-:W-:-:S11]  /*00a0*/  R2UR UR5, R2 ;  /* 0x00000000020572ca */ /* 0x002fd600000e0000 */
[----:B------:R-:W-:Y:S02]  /*00b0*/  USHF.R.S32.HI UR4, URZ, 0x1f, UR9 ;  /* 0x0000001f3f047899 */ /* 0x000fe40008011409 */
[----:B------:R-:W-:Y:S02]  /*00c0*/  ISETP.NE.OR P0, PT, RZ, UR9, !P0 ;  /* 0x00000009ff007c0c */ /* 0x000fe4000c705670 */
[----:B------:R-:W-:-:S04]  /*00d0*/  ULEA.HI UR4, UR4, UR9, URZ, 0x2 ;  /* 0x0000000904047291 */ /* 0x000fc8000f8f103f */
[----:B------:R-:W-:-:S04]  /*00e0*/  ULOP3.LUT UR4, UR4, 0xfffffffc, URZ, 0xc0, !UPT ;  /* 0xfffffffc04047892 */ /* 0x000fc8000f8ec03f */
[----:B------:R-:W-:-:S03]  /*00f0*/  UIADD3 UR9, UR9, -UR4, URZ ;  /* 0x8000000409097290 */ /* 0x000fc6000fffe03f */
[----:B------:R-:W-:Y:S09]  /*0100*/  @P0 BRA `(.L_x_1) ;  /* 0x0000000000200947 */ /* 0x000ff20003800000 */
[----:B------:R-:W-:Y:S02]  /*0110*/  ULDC.64 UR6, c[0x0][0x198] ;  /* 0x0000660000067ab9 */ /* 0x000fe40000000a00 */
[----:B------:R-:W-:Y:S02]  /*0120*/  UIADD3 UR10, UP0, UR6, 0xf0, URZ ;  /* 0x000000f0060a7890 */ /* 0x000fe4000ff1e03f */
[----:B------:R-:W-:Y:S02]  /*0130*/  UIADD3 UR6, UP1, UR6, 0x1f0, URZ ;  /* 0x000001f006067890 */ /* 0x000fe4000ff3e03f */
[----:B------:R-:W-:Y:S02]  /*0140*/  UIADD3.X UR11, URZ, UR7, URZ, UP0, !UPT ;  /* 0x000000073f0b7290 */ /* 0x000fe400087fe43f */
[----:B------:R-:W-:-:S07]  /*0150*/  UIADD3.X UR7, URZ, UR7, URZ, UP1, !UPT ;  /* 0x000000073f077290 */ /* 0x000fce0008ffe43f */
[----:B------:R0:W-:Y:S02]  /*0160*/  UTMACCTL.PF [UR10] ;  /* 0x000000000a0079b9 */ /* 0x0001e40008040000 */
[----:B------:R0:W-:Y:S02]  /*0170*/  UTMACCTL.PF [UR6] ;  /* 0x00000000060079b9 */ /* 0x0001e40008040000 */
[----:B0-----:R-:W-:Y:S01]  /*0180*/  NOP ;  /* 0x0000000000007918 */ /* 0x001fe20000000000 */
.L_x_1:
[----:B------:R-:W-:Y:S05]  /*0190*/  BSYNC B0 ;  /* 0x0000000000007941 */ /* 0x000fea0003800000 */
.L_x_0:
[----:B------:R-:W0:Y:S01]  /*01a0*/  SHFL.IDX PT, R2, R0, RZ, 0x1f ;  /* 0x00001fff00027589 */ /* 0x000e2200000e0000 */
[----:B------:R-:W-:Y:S01]  /*01b0*/  UISETP.NE.AND UP0, UPT, UR9, 0x3, UPT ;  /* 0x000000030900788c */ /* 0x000fe2000bf05270 */
[----:B------:R-:W-:Y:S01]  /*01c0*/  ISETP.NE.AND P2, PT, RZ, UR5, PT ;  /* 0x00000005ff007c0c */ /* 0x000fe2000bf45270 */
[----:B------:R-:W-:Y:S02]  /*01d0*/  UIADD3 UR16, UR5, -0x1, URZ ;  /* 0xffffffff05107890 */ /* 0x000fe4000fffe03f */
[----:B------:R-:W-:Y:S02]  /*01e0*/  UISETP.EQ.OR UP0, UPT, UR9, URZ, !UP0 ;  /* 0x0000003f0900728c */ /* 0x000fe4000c702670 */
[----:B------:R-:W-:Y:S02]  /*01f0*/  UISETP.GE.U32.AND UP1, UPT, UR16, 0x2, UPT ;  /* 0x000000021000788c */ /* 0x000fe4000bf26070 */
[----:B------:R-:W-:-:S04]  /*0200*/  UISETP.EQ.AND UP0, UPT, UR5, URZ, UP0 ;  /* 0x0000003f0500728c */ /* 0x000fc80008702270 */
[----:B------:R-:W-:-:S04]  /*0210*/  USEL UR38, URZ, 0x1, !UP0 ;  /* 0x000000013f267887 */ /* 0x000fc8000c000000 */
[----:B------:R-:W-:Y:S01]  /*0220*/  USEL UR38, UR38, 0x2, UP1 ;  /* 0x0000000226267887 */ /* 0x000fe20008800000 */
[----:B0-----:R-:W-:-:S13]  /*0230*/  ISETP.NE.AND P0, PT, R2, RZ, PT ;  /* 0x000000ff0200720c */ /* 0x001fda0003f05270 */
[----:B------:R-:W-:Y:S05]  /*0240*/  @P0 BRA `(.L_x_2) ;  /* 0x0000000000580947 */ /* 0x000fea0003800000 */
[----:B------:R-:W0:Y:S01]  /*0250*/  S2UR UR8, SR_CgaCtaId ;  /* 0x00000000000879c3 */ /* 0x000e220000008800 */
[----:B------:R-:W-:Y:S01]  /*0260*/  UMOV UR4, 0x400 ;  /* 0x0000040000047882 */ /* 0x000fe20000000000 */
[----:B------:R-:W-:Y:S01]  /*0270*/  UMOV UR5, 0x1 ;  /* 0x0000000100057882 */ /* 0x000fe20000000000 */
[----:B------:R-:W-:Y:S01]  /*0280*/  UMOV UR6, 0x4 ;  /* 0x0000000400067882 */ /* 0x000fe20000000000 */
[----:B------:R-:W-:Y:S01]  /*0290*/  ELECT P0, URZ, PT ;  /* 0x00000000003f782f */ /* 0x000fe20003800000 */
[----:B------:R-:W-:-:S04]  /*02a0*/  UIADD3 UR6, -UR6, 0x100000, URZ ;  /* 0x0010000006067890 */ /* 0x000fc8000fffe13f */
[----:B------:R-:W-:Y:S02]  /*02b0*/  USHF.L.U32 UR7, UR6, 0xb, URZ ;  /* 0x0000000b06077899 */ /* 0x000fe4000800063f */
[----:B------:R-:W-:Y:S02]  /*02c0*/  USHF.L.U32 UR6, UR6, 0x1, URZ ;  /* 0x0000000106067899 */ /* 0x000fe4000800063f */
[----:B0-----:R-:W-:Y:S02]  /*02d0*/  ULEA UR8, UR8, UR4, 0x18 ;  /* 0x0000000408087291 */ /* 0x001fe4000f8ec03f */
[----:B------:R-:W-:-:S04]  /*02e0*/  UIADD3 UR4, -UR5, 0x100000, URZ ;  /* 0x0010000005047890 */ /* 0x000fc8000fffe13f */
[----:B------:R-:W-:Y:S02]  /*02f0*/  USHF.L.U32 UR5, UR4, 0xb, URZ ;  /* 0x0000000b04057899 */ /* 0x000fe4000800063f */
[----:B------:R-:W-:Y:S01]  /*0300*/  USHF.L.U32 UR4, UR4, 0x1, URZ ;  /* 0x0000000104047899 */ /* 0x000fe2000800063f */
[----:B------:R-:W0:Y:S11]  /*0310*/  FENCE.VIEW.ASYNC.S ;  /* 0x00000000000073c6 */ /* 0x000e360000000000 */
[----:B0-----:R0:W1:Y:S01]  /*0320*/  SYNCS.EXCH.64 URZ, [UR8], UR4 ;  /* 0x00000004083f75b2 */ /* 0x0010620008000100 */
[----:B------:R0:W2:Y:S01]  /*0330*/  SYNCS.EXCH.64 URZ, [UR8+0x20], UR6 ;  /* 0x00002006083f75b2 */ /* 0x0000a20008000100 */
[----:B------:R0:W3:Y:S01]  /*0340*/  SYNCS.EXCH.64 URZ, [UR8+0x8], UR4 ;  /* 0x00000804083f75b2 */ /* 0x0000e20008000100 */
[----:B------:R0:W4:Y:S01]  /*0350*/  SYNCS.EXCH.64 URZ, [UR8+0x28], UR6 ;  /* 0x00002806083f75b2 */ /* 0x0001220008000100 */
[----:B------:R0:W0:Y:S01]  /*0360*/  SYNCS.EXCH.64 URZ, [UR8+0x10], UR4 ;  /* 0x00001004083f75b2 */ /* 0x0000220008000100 */
[----:B------:R0:W0:Y:S01]  /*0370*/  SYNCS.EXCH.64 URZ, [UR8+0x30], UR6 ;  /* 0x00003006083f75b2 */ /* 0x0000220008000100 */
[----:B------:R0:W0:Y:S01]  /*0380*/  SYNCS.EXCH.64 URZ, [UR8+0x18], UR4 ;  /* 0x00001804083f75b2 */ /* 0x0000220008000100 */
[----:B------:R0:W0:Y:S01]  /*0390*/  SYNCS.EXCH.64 URZ, [UR8+0x38], UR6 ;  /* 0x00003806083f75b2 */ /* 0x0000220008000100 */
[----:B------:R-:W-:Y:S01]  /*03a0*/  NOP ;  /* 0x0000000000007918 */ /* 0x000fe20000000000 */
.L_x_2:
[----:B------:R-:W5:Y:S01]  /*03b0*/  S2UR UR10, SR_CTAID.Y ;  /* 0x00000000000a79c3 */ /* 0x000f620000002600 */
[----:B------:R-:W1:Y:S01]  /*03c0*/  SHFL.IDX PT, R0, R0, RZ, 0x1f ;  /* 0x00001fff00007589 */ /* 0x000e6200000e0000 */
[----:B------:R-:W-:Y:S02]  /*03d0*/  SHF.R.S32.HI R3, RZ, 0x1f, R5 ;  /* 0x0000001fff037819 */ /* 0x000fe40000011405 */
[----:B------:R-:W-:Y:S02]  /*03e0*/  ELECT P0, URZ, PT ;  /* 0x00000000003f782f */ /* 0x000fe40003800000 */
[----:B------:R-:W-:Y:S01]  /*03f0*/  SHF.R.S32.HI R7, RZ, 0x1f, R2 ;  /* 0x0000001fff077819 */ /* 0x000fe20000011402 */
[----:B0-----:R-:W-:Y:S01]  /*0400*/  ULDC UR4, c[0x0][0x154] ;  /* 0x0000550000047ab9 */ /* 0x001fe20000000800 */
[----:B------:R-:W-:Y:S01]  /*0410*/  LEA.HI R3, R3, R5, RZ, 0x7 ;  /* 0x0000000503037211 */ /* 0x000fe200078f38ff */
[----:B------:R-:W-:Y:S01]  /*0420*/  ULDC UR11, c[0x0][0x148] ;  /* 0x00005200000b7ab9 */ /* 0x000fe20000000800 */
[----:B------:R-:W0:Y:S01]  /*0430*/  S2UR UR13, SR_CTAID.X ;  /* 0x00000000000d79c3 */ /* 0x000e220000002500 */
[----:B------:R-:W-:Y:S01]  /*0440*/  LEA.HI R7, R7, R2, RZ, 0x2 ;  /* 0x0000000207077211 */ /* 0x000fe200078f10ff */
[----:B------:R-:W-:Y:S01]  /*0450*/  NOP ;  /* 0x0000000000007918 */ /* 0x000fe20000000000 */
[----:B------:R-:W-:Y:S01]  /*0460*/  LOP3.LUT R3, R3, 0xffffff80, RZ, 0xc0, !PT ;  /* 0xffffff8003037812 */ /* 0x000fe200078ec0ff */
[----:B------:R-:W-:Y:S01]  /*0470*/  NOP ;  /* 0x0000000000007918 */ /* 0x000fe20000000000 */
[----:B------:R-:W-:-:S03]  /*0480*/  LOP3.LUT R7, R7, 0x3ffffffc, RZ, 0xc0, !PT ;  /* 0x3ffffffc07077812 */ /* 0x000fc600078ec0ff */
[----:B------:R-:W-:Y:S02]  /*0490*/  IMAD.IADD R3, R5, 0x1, -R3 ;  /* 0x0000000105037824 */ /* 0x000fe400078e0a03 */
[----:B------:R-:W-:Y:S01]  /*04a0*/  IMAD.IADD R2, R2, 0x1, -R7 ;  /* 0x0000000102027824 */ /* 0x000fe200078e0a07 */
[----:B-----5:R-:W-:Y:S02]  /*04b0*/  I2FP.F32.U32 R4, UR10 ;  /* 0x0000000a00047c45 */ /* 0x020fe40008201000 */
[----:B-1----:R-:W-:Y:S02]  /*04c0*/  ISETP.NE.OR P0, PT, R0, RZ, !P0 ;  /* 0x000000ff0000720c */ /* 0x002fe40004705670 */
[----:B------:R-:W-:Y:S01]  /*04d0*/  SHF.R.S32.HI R0, RZ, 0x1f, R3 ;  /* 0x0000001fff007819 */ /* 0x000fe20000011403 */
[----:B------:R-:W-:Y:S01]  /*04e0*/  FMUL R8, R4, UR4 ;  /* 0x0000000404087c20 */ /* 0x000fe20008400000 */
[----:B------:R-:W-:Y:S01]  /*04f0*/  ULDC UR4, c[0x0][0x150] ;  /* 0x0000540000047ab9 */ /* 0x000fe20000000800 */
[----:B0-----:R-:W-:-:S02]  /*0500*/  I2FP.F32.U32 R4, UR13 ;  /* 0x0000000d00047c45 */ /* 0x001fc40008201000 */
[----:B------:R-:W-:Y:S02]  /*0510*/  LEA.HI R0, R0, R3, RZ, 0x3 ;  /* 0x0000000300007211 */ /* 0x000fe400078f18ff */
[----:B------:R-:W0:Y:S01]  /*0520*/  F2I.U32.TRUNC.NTZ R8, R8 ;  /* 0x0000000800087305 */ /* 0x000e22000020f000 */
[----:B------:R-:W-:Y:S01]  /*0530*/  FMUL R6, R4, UR4 ;  /* 0x0000000404067c20 */ /* 0x000fe20008400000 */
[--C-:B------:R-:W-:Y:S02]  /*0540*/  SHF.R.S32.HI R4, RZ, 0x3, R0.reuse ;  /* 0x00000003ff047819 */ /* 0x100fe40000011400 */
[----:B------:R-:W-:Y:S01]  /*0550*/  VOTEU.ALL UP0, P0 ;  /* 0x00000000003f7886 */ /* 0x000fe20000000000 */
[----:B------:R-:W-:Y:S01]  /*0560*/  SHF.R.S32.HI R5, RZ, 0x1f, R0 ;  /* 0x0000001fff057819 */ /* 0x000fe20000011400 */
[----:B------:R-:W-:Y:S01]  /*0570*/  UMOV UR4, 0x20 ;  /* 0x0000002000047882 */ /* 0x000fe20000000000 */
[----:B------:R-:W1:Y:S01]  /*0580*/  LDC R0, c[0x0][0x140] ;  /* 0x00005000ff007b82 */ /* 0x000e620000000800 */
[----:B------:R-:W5:Y:S01]  /*0590*/  F2I.U32.TRUNC.NTZ R6, R6 ;  /* 0x0000000600067305 */ /* 0x000f62000020f000 */
[----:B------:R-:W-:Y:S01]  /*05a0*/  LEA.HI R5, R5, R4, RZ, 0x2 ;  /* 0x0000000405057211 */ /* 0x000fe200078f10ff */
[----:B------:R-:W-:Y:S01]  /*05b0*/  @!UP0 UMOV UR7, 0x400 ;  /* 0x0000040000078882 */ /* 0x000fe20000000000 */
[----:B------:R-:W-:-:S04]  /*05c0*/  @!UP0 UIADD3 UR4, -UR4, 0x100000, URZ ;  /* 0x0010000004048890 */ /* 0x000fc8000fffe13f */
[----:B------:R-:W-:Y:S02]  /*05d0*/  @!UP0 USHF.L.U32 UR5, UR4, 0xb, URZ ;  /* 0x0000000b04058899 */ /* 0x000fe4000800063f */
[----:B------:R-:W-:Y:S01]  /*05e0*/  @!UP0 USHF.L.U32 UR4, UR4, 0x1, URZ ;  /* 0x0000000104048899 */ /* 0x000fe2000800063f */
[----:B------:R-:W-:Y:S01]  /*05f0*/  LOP3.LUT R5, R5, 0xfffffffc, RZ, 0xc0, !PT ;  /* 0xfffffffc05057812 */ /* 0x000fe200078ec0ff */
[----:B------:R-:W-:Y:S01]  /*0600*/  VOTEU.ALL UP1, P0 ;  /* 0x00000000003f7886 */ /* 0x000fe20000020000 */
[----:B------:R-:W2:Y:S01]  /*0610*/  @!UP0 S2UR UR8, SR_CgaCtaId ;  /* 0x00000000000889c3 */ /* 0x000ea20000008800 */
[----:B0-----:R-:W-:Y:S02]  /*0620*/  R2UR UR12, R8 ;  /* 0x00000000080c72ca */ /* 0x001fe400000e0000 */
[----:B------:R-:W-:Y:S02]  /*0630*/  IADD3 R5, R4, -R5, RZ ;  /* 0x8000000504057210 */ /* 0x000fe40007ffe0ff */
[----:B-----5:R-:W-:-:S03]  /*0640*/  R2UR UR6, R6 ;  /* 0x00000000060672ca */ /* 0x020fc600000e0000 */
[----:B------:R-:W-:-:S06]  /*0650*/  IMAD R2, R2, 0x4, R5 ;  /* 0x0000000402027824 */ /* 0x000fcc00078e0205 */
[----:B------:R-:W-:Y:S01]  /*0660*/  UIADD3 UR12, -UR12, URZ, URZ ;  /* 0x0000003f0c0c7290 */ /* 0x000fe2000fffe13f */
[----:B------:R-:W-:Y:S02]  /*0670*/  SHF.L.U32 R5, R2, 0x2, RZ ;  /* 0x0000000202057819 */ /* 0x000fe400000006ff */
[----:B-1----:R-:W-:Y:S01]  /*0680*/  ISETP.EQ.U32.AND P3, PT, R0, 0x1, PT ;  /* 0x000000010000780c */ /* 0x002fe20003f62070 */
[----:B------:R-:W-:Y:S01]  /*0690*/  UIMAD UR14, UR11, UR12, UR10 ;  /* 0x0000000c0b0e72a4 */ /* 0x000fe2000f8e020a */
[----:B------:R-:W-:Y:S01]  /*06a0*/  LOP3.LUT R152, R2, 0xc, R5, 0x78, !PT ;  /* 0x0000000c02987812 */ /* 0x000fe200078e7805 */
[----:B------:R-:W-:Y:S02]  /*06b0*/  UIADD3 UR6, -UR6, URZ, URZ ;  /* 0x0000003f06067290 */ /* 0x000fe4000fffe13f */
[----:B--2---:R-:W-:Y:S02]  /*06c0*/  @!UP0 ULEA UR7, UR8, UR7, 0x18 ;  /* 0x0000000708078291 */ /* 0x004fe4000f8ec03f */
[----:B------:R-:W-:Y:S01]  /*06d0*/  ISETP.NE.AND P1, PT, R152, UR14, PT ;  /* 0x0000000e98007c0c */ /* 0x000fe2000bf25270 */
[----:B------:R-:W-:Y:S01]  /*06e0*/  VOTEU.ALL UP0, P0 ;  /* 0x00000000003f7886 */ /* 0x000fe20000000000 */
[----:B------:R-:W-:Y:S01]  /*06f0*/  ULDC UR8, c[0x0][0x144] ;  /* 0x0000510000087ab9 */ /* 0x000fe20000000800 */
[----:B------:R-:W-:Y:S01]  /*0700*/  LOP3.LUT P0, RZ, R3, 0x7, RZ, 0xc0, !PT ;  /* 0x0000000703ff7812 */ /* 0x000fe2000780c0ff */
[----:B------:R-:W-:-:S03]  /*0710*/  UIMAD UR8, UR8, UR6, UR13 ;  /* 0x00000006080872a4 */ /* 0x000fc6000f8e020d */
[----:B------:R-:W-:-:S03]  /*0720*/  ISETP.LT.U32.AND P0, PT, R152, 0x2, !P0 ;  /* 0x000000029800780c */ /* 0x000fc60004701070 */
[----:B------:R-:W-:Y:S01]  /*0730*/  ISETP.EQ.OR P1, PT, RZ, UR8, !P1 ;  /* 0x00000008ff007c0c */ /* 0x000fe2000cf22670 */
[----:B------:R-:W0:Y:S02]  /*0740*/  FENCE.VIEW.ASYNC.S ;  /* 0x00000000000073c6 */ /* 0x000e240000000000 */
[----:B0-----:R0:W1:Y:S01]  /*0750*/  @!UP0 SYNCS.EXCH.64 URZ, [UR7+0x50], UR4 ;  /* 0x00005004073f85b2 */ /* 0x0010620008000100 */
[----:B------:R-:W-:-:S04]  /*0760*/  PLOP3.LUT P0, PT, P0, P1, PT, 0x80, 0x0 ;  /* 0x000000000000781c */ /* 0x000fc80000703070 */
[----:B------:R-:W-:Y:S01]  /*0770*/  P2R R17, PR, RZ, 0x1 ;  /* 0x00000001ff117803 */ /* 0x000fe20000000000 */
[----:B------:R0:W2:Y:S01]  /*0780*/  @!UP1 SYNCS.EXCH.64 URZ, [UR7+0x58], UR4 ;  /* 0x00005804073f95b2 */ /* 0x0000a20008000100 */
[----:B------:R-:W-:Y:S01]  /*0790*/  NOP ;  /* 0x0000000000007918 */ /* 0x000fe20000000000 */
[----:B------:R-:W-:Y:S06]  /*07a0*/  @!P3 BRA `(.L_x_3) ;  /* 0x000000000008b947 */ /* 0x000fec0003800000 */
[----:B-1234-:R-:W-:Y:S01]  /*07b0*/  UCGABAR_ARV ;  /* 0x00000000000079c7 */ /* 0x01efe20008000000 */
[----:B------:R-:W-:Y:S05]  /*07c0*/  BRA `(.L_x_4) ;  /* 0x0000000000047947 */ /* 0x000fea0003800000 */
.L_x_3:
[----:B-1234-:R-:W-:Y:S01]  /*07d0*/  NOP ;  /* 0x0000000000007918 */ /* 0x01efe20000000000 */
.L_x_4:
[----:B0-----:R-:W-:Y:S01]  /*07e0*/  ULDC UR4, c[0x0][0x65c] ;  /* 0x0001970000047ab9 */ /* 0x001fe20000000800 */
[----:B------:R-:W-:Y:S01]  /*07f0*/  UMOV UR5, URZ ;  /* 0x0000003f00057c82 */ /* 0x000fe20008000000 */
[----:B------:R-:W-:-:S03]  /*0800*/  UISETP.NE.AND UP0, UPT, UR4, 0x1, UPT ;  /* 0x000000010400788c */ /* 0x000fc6000bf05270 */
[----:B------:R-:W-:Y:S01]  /*0810*/  UMOV UR4, UR13 ;  /* 0x0000000d00047c82 */ /* 0x000fe20008000000 */
[----:B------:R-:W-:Y:S02]  /*0820*/  UP2UR UR39, UPR, URZ, 0x1 ;  /* 0x000000013f277883 */ /* 0x000fe40008000000 */
[----:B------:R-:W-:Y:S02]  /*0830*/  PLOP3.LUT P0, PT, PT, PT, UP0, 0x80, 0x0 ;  /* 0x000000000000781c */ /* 0x000fe40003f0f008 */
[----:B------:R-:W-:Y:S02]  /*0840*/  PLOP3.LUT P1, PT, PT, PT, UP0, 0x80, 0x0 ;  /* 0x000000000000781c */ /* 0x000fe40003f2f008 */
[----:B------:R-:W-:Y:S01]  /*0850*/  PLOP3.LUT P5, PT, PT, PT, UP0, 0x80, 0x0 ;  /* 0x000000000000781c */ /* 0x000fe20003faf008 */
[----:B------:R-:W-:Y:S01]  /*0860*/  @UP0 ULDC UR14, c[0x0][0x10] ;  /* 0x00000400000e0ab9 */ /* 0x000fe20000000800 */
[----:B------:R-:W-:Y:S01]  /*0870*/  @UP0 UMOV UR6, UR10 ;  /* 0x0000000a00060c82 */ /* 0x000fe20008000000 */
[----:B------:R-:W-:Y:S01]  /*0880*/  @UP0 UMOV UR7, URZ ;  /* 0x0000003f00070c82 */ /* 0x000fe20008000000 */
[----:B------:R-:W-:Y:S01]  /*0890*/  PLOP3.LUT P4, PT, PT, PT, UP0, 0x80, 0x0 ;  /* 0x000000000000781c */ /* 0x000fe20003f8f008 */
[----:B------:R-:W-:-:S03]  /*08a0*/  @UP0 UIMAD.WIDE.U32 UR14, UR13, UR14, UR6 ;  /* 0x0000000e0d0e02a5 */ /* 0x000fc6000f8e0006 */
[----:B------:R-:W-:Y:S01]  /*08b0*/  @!UP0 ULDC UR7, c[0x0][0xc] ;  /* 0x0000030000078ab9 */ /* 0x000fe20000000800 */
[----:B------:R-:W-:Y:S01]  /*08c0*/  @UP0 UMOV UR6, URZ ;  /* 0x0000003f00060c82 */ /* 0x000fe20008000000 */
[----:B------:R-:W-:Y:S01]  /*08d0*/  @!UP0 UIMAD.WIDE.U32 UR4, UR10, UR7, UR4 ;  /* 0x000000070a0482a5 */ /* 0x000fe2000f8e0004 */
[----:B------:R-:W-:Y:S01]  /*08e0*/  IMAD.U32 R2, RZ, RZ, UR14 ;  /* 0x0000000eff027e24 */ /* 0x000fe2000f8e00ff */
[----:B------:R-:W-:Y:S02]  /*08f0*/  @UP0 UIADD3 UR6, UR15, UR6, URZ ;  /* 0x000000060f060290 */ /* 0x000fe4000fffe03f */
[----:B------:R-:W-:Y:S02]  /*0900*/  IMAD.U32 R3, RZ, RZ, UR15 ;  /* 0x0000000fff037e24 */ /* 0x000fe4000f8e00ff */
[----:B------:R-:W-:Y:S01]  /*0910*/  @P0 MOV R7, R2 ;  /* 0x0000000200070202 */ /* 0x000fe20000000f00 */
[----:B------:R-:W-:Y:S01]  /*0920*/  IMAD.U32 R2, RZ, RZ, UR4 ;  /* 0x00000004ff027e24 */ /* 0x000fe2000f8e00ff */
[----:B------:R-:W-:Y:S01]  /*0930*/  MOV R3, UR5 ;  /* 0x0000000500037c02 */ /* 0x000fe20008000f00 */
[----:B------:R-:W-:-:S02]  /*0940*/  IMAD.U32 R5, RZ, RZ, UR5 ;  /* 0x00000005ff057e24 */ /* 0x000fc4000f8e00ff */
[----:B------:R-:W-:Y:S01]  /*0950*/  @P1 IMAD.U32 R6, RZ, RZ, UR6 ;  /* 0x00000006ff061e24 */ /* 0x000fe2000f8e00ff */
[----:B------:R-:W-:Y:S01]  /*0960*/  @!P4 MOV R7, R2 ;  /* 0x000000020007c202 */ /* 0x000fe20000000f00 */
[----:B------:R-:W-:Y:S02]  /*0970*/  @!P5 IMAD.MOV.U32 R6, RZ, RZ, R5 ;  /* 0x000000ffff06d224 */ /* 0x000fe400078e0005 */
[----:B------:R-:W-:-:S03]  /*0980*/  IMAD.U32 R4, RZ, RZ, UR4 ;  /* 0x00000004ff047e24 */ /* 0x000fc6000f8e00ff */
[----:B------:R0:W-:Y:S04]  /*0990*/  STL [R1+0x200], R6 ;  /* 0x0002000601007387 */ /* 0x0001e80000100800 */
[----:B------:R0:W-:Y:S01]  /*09a0*/  STL [R1+0x204], R7 ;  /* 0x0002040701007387 */ /* 0x0001e20000100800 */
[----:B------:R-:W-:Y:S05]  /*09b0*/  @!P3 BRA `(.L_x_5) ;  /* 0x00000000000cb947 */ /* 0x000fea0003800000 */
[----:B------:R-:W-:Y:S01]  /*09c0*/  UCGABAR_WAIT ;  /* 0x0000000000007dc7 */ /* 0x000fe20008000000 */
[----:B------:R-:W-:Y:S01]  /*09d0*/  CCTL.IVALL ;  /* 0x00000000ff00798f */ /* 0x000fe20002000000 */
[----:B------:R-:W-:Y:S05]  /*09e0*/  BRA `(.L_x_6) ;  /* 0x0000000000047947 */ /* 0x000fea0003800000 */
.L_x_5:
[----:B------:R-:W-:Y:S06]  /*09f0*/  BAR.SYNC.DEFER_BLOCKING 0x0 ;  /* 0x0000000000007b1d */ /* 0x000fec0000010000 */
.L_x_6:
[----:B------:R-:W-:Y:S05]  /*0a00*/  @!P2 BRA `(.L_x_7) ;  /* 0x000002200010a947 */ /* 0x000fea0003800000 */
[----:B------:R-:W-:-:S06]  /*0a10*/  UISETP.GT.U32.AND UP0, UPT, UR16, 0x1, UPT ;  /* 0x000000011000788c */ /* 0x000fcc000bf04070 */
[----:B------:R-:W-:-:S13]  /*0a20*/  PLOP3.LUT P0, PT, PT, PT, UP0, 0x80, 0x0 ;  /* 0x000000000000781c */ /* 0x000fda0003f0f008 */
[----:B------:R-:W-:Y:S05]  /*0a30*/  @P0 EXIT ;  /* 0x000000000000094d */ /* 0x000fea0003800000 */
[----:B------:R-:W-:Y:S01]  /*0a40*/  ULDC.64 UR4, c[0x0][0x650] ;  /* 0x0001940000047ab9 */ /* 0x000fe20000000a00 */
[----:B------:R-:W-:Y:S01]  /*0a50*/  UMOV UR40, 0xffffffff ;  /* 0xffffffff00287882 */ /* 0x000fe20000000000 */
[----:B------:R-:W-:Y:S01]  /*0a60*/  ISETP.GE.U32.AND P0, PT, R7, UR4, PT ;  /* 0x0000000407007c0c */ /* 0x000fe2000bf06070 */
[----:B------:R-:W-:Y:S01]  /*0a70*/  UMOV UR41, 0xffffffff ;  /* 0xffffffff00297882 */ /* 0x000fe20000000000 */
[----:B------:R-:W-:Y:S01]  /*0a80*/  UMOV UR42, 0xffffffff ;  /* 0xffffffff002a7882 */ /* 0x000fe20000000000 */
[----:B------:R-:W-:Y:S02]  /*0a90*/  PRMT R0, RZ, 0x7610, R0 ;  /* 0x00007610ff007816 */ /* 0x000fe40000000000 */
[----:B------:R-:W-:-:S13]  /*0aa0*/  ISETP.GE.U32.AND.EX P0, PT, R6, UR5, PT, P0 ;  /* 0x0000000506007c0c */ /* 0x000fda000bf06100 */
[----:B------:R-:W-:Y:S05]  /*0ab0*/  @P0 BRA `(.L_x_8) ;  /* 0x0000000400480947 */ /* 0x000fea0003800000 */
[----:B------:R-:W-:Y:S01]  /*0ac0*/  ULDC.64 UR16, c[0x0][0x628] ;  /* 0x00018a0000107ab9 */ /* 0x000fe20000000a00 */
[C---:B------:R-:W-:Y:S01]  /*0ad0*/  R2UR UR19, R7.reuse ;  /* 0x00000000071372ca */ /* 0x040fe200000e0000 */
[----:B------:R-:W-:Y:S01]  /*0ae0*/  ULDC UR18, c[0x0][0x630] ;  /* 0x00018c0000127ab9 */ /* 0x000fe20000000800 */
[----:B------:R-:W-:Y:S02]  /*0af0*/  ISETP.NE.U32.AND P0, PT, RZ, UR16, PT ;  /* 0x00000010ff007c0c */ /* 0x000fe4000bf05070 */
[----:B------:R-:W-:Y:S02]  /*0b00*/  R2UR UR4, R7 ;  /* 0x00000000070472ca */ /* 0x000fe400000e0000 */
[----:B------:R-:W-:Y:S02]  /*0b10*/  ISETP.NE.AND.EX P0, PT, RZ, UR17, PT, P0 ;  /* 0x00000011ff007c0c */ /* 0x000fe4000bf05300 */
[----:B------:R-:W-:-:S11]  /*0b20*/  R2UR UR5, R6 ;  /* 0x00000000060572ca */ /* 0x000fd600000e0000 */
[----:B------:R-:W-:Y:S05]  /*0b30*/  @!P0 BRA `(.L_x_9) ;  /* 0x0000000000308947 */ /* 0x000fea0003800000 */
[----:B------:R-:W-:Y:S01]  /*0b40*/  R2UR UR4, R7 ;  /* 0x00000000070472ca */ /* 0x000fe200000e0000 */
[----:B------:R-:W-:Y:S01]  /*0b50*/  ULDC UR9, c[0x0][0x634] ;  /* 0x00018d0000097ab9 */ /* 0x000fe20000000800 */
[----:B------:R-:W-:-:S11]  /*0b60*/  R2UR UR13, R6 ;  /* 0x00000000060d72ca */ /* 0x000fd600000e0000 */
[----:B------:R-:W-:-:S04]  /*0b70*/  UIADD3 UR9, UP0, UR4, UR9, URZ ;  /* 0x0000000904097290 */ /* 0x000fc8000ff1e03f */
[----:B------:R-:W-:-:S04]  /*0b80*/  UIADD3.X UR13, URZ, UR13, URZ, UP0, !UPT ;  /* 0x0000000d3f0d7290 */ /* 0x000fc800087fe43f */
[----:B------:R-:W-:-:S04]  /*0b90*/  UIMAD.WIDE.U32 UR4, UR13, UR16, URZ ;  /* 0x000000100d0472a5 */ /* 0x000fc8000f8e003f */
[----:B------:R-:W-:Y:S02]  /*0ba0*/  UIMAD.WIDE.U32 UR6, UP0, UR9, UR17, UR4 ;  /* 0x00000011090672a5 */ /* 0x000fe4000f800004 */
[----:B------:R-:W-:Y:S02]  /*0bb0*/  UIMAD.WIDE.U32 UR4, UR9, UR16, URZ ;  /* 0x00000010090472a5 */ /* 0x000fe4000f8e003f */
[----:B------:R-:W-:Y:S02]  /*0bc0*/  UIADD3.X UR15, URZ, URZ, URZ, UP0, !UPT ;  /* 0x0000003f3f0f7290 */ /* 0x000fe400087fe43f */
[----:B------:R-:W-:Y:S01]  /*0bd0*/  UIADD3 URZ, UP0, UR5, UR6, URZ ;  /* 0x00000006053f7290 */ /* 0x000fe2000ff1e03f */
[----:B------:R-:W-:-:S03]  /*0be0*/  UMOV UR14, UR7 ;  /* 0x00000007000e7c82 */ /* 0x000fc60008000000 */
[----:B------:R-:W-:-:S12]  /*0bf0*/  UIMAD.WIDE.U32.X UR4, UR13, UR17, UR14, UP0 ;  /* 0x000000110d0472a5 */ /* 0x000fd800080e040e */
.L_x_9:
[----:B------:R-:W-:Y:S01]  /*0c00*/  USHF.R.U64 UR42, UR4, UR18, UR5 ;  /* 0x00000012042a7299 */ /* 0x000fe20008001205 */
[----:B------:R-:W-:Y:S01]  /*0c10*/  R2UR UR7, R6 ;  /* 0x00000000060772ca */ /* 0x000fe200000e0000 */
[----:B------:R-:W-:Y:S02]  /*0c20*/  USHF.R.U32.HI UR4, URZ, UR18, UR5 ;  /* 0x000000123f047299 */ /* 0x000fe40008011605 */
[----:B------:R-:W-:Y:S01]  /*0c30*/  UIADD3 UR5, UP0, URZ, -UR42, URZ ;  /* 0x8000002a3f057290 */ /* 0x000fe2000ff1e03f */
[----:B------:R-:W-:Y:S01]  /*0c40*/  ULDC.64 UR14, c[0x0][0x620] ;  /* 0x00018800000e7ab9 */ /* 0x000fe20000000a00 */
[----:B------:R-:W-:Y:S02]  /*0c50*/  UMOV UR6, UR19 ;  /* 0x0000001300067c82 */ /* 0x000fe40008000000 */
[----:B------:R-:W-:Y:S01]  /*0c60*/  UIADD3.X UR4, URZ, ~UR4, URZ, UP0, !UPT ;  /* 0x800000043f047290 */ /* 0x000fe200087fe43f */
[----:B------:R-:W-:Y:S01]  /*0c70*/  ULDC UR9, c[0x0][0x618] ;  /* 0x0001860000097ab9 */ /* 0x000fe20000000800 */
[----:B------:R-:W-:-:S02]  /*0c80*/  UIMAD UR12, UR11, UR12, UR10 ;  /* 0x0000000c0b0c72a4 */ /* 0x000fc4000f8e020a */
[----:B------:R-:W-:Y:S02]  /*0c90*/  UIMAD UR4, UR4, UR14, URZ ;  /* 0x0000000e040472a4 */ /* 0x000fe4000f8e023f */
[----:B------:R-:W-:Y:S02]  /*0ca0*/  UIMAD.WIDE.U32 UR6, UR5, UR14, UR6 ;  /* 0x0000000e050672a5 */ /* 0x000fe4000f8e0006 */
[----:B------:R-:W-:Y:S01]  /*0cb0*/  UIMAD UR4, UR5, UR15, UR4 ;  /* 0x0000000f050472a4 */ /* 0x000fe2000f8e0204 */
[----:B------:R-:W-:Y:S01]  /*0cc0*/  ULDC UR10, c[0x0][0x608] ;  /* 0x00018200000a7ab9 */ /* 0x000fe20000000800 */
[----:B------:R-:W-:Y:S02]  /*0cd0*/  ULDC UR18, c[0x0][0x658] ;  /* 0x0001960000127ab9 */ /* 0x000fe40000000800 */
[----:B------:R-:W-:Y:S01]  /*0ce0*/  UIADD3 UR7, UR7, UR4, URZ ;  /* 0x0000000407077290 */ /* 0x000fe2000fffe03f */
[----:B------:R-:W-:Y:S02]  /*0cf0*/  UMOV UR11, 0xffffffff ;  /* 0xffffffff000b7882 */ /* 0x000fe40000000000 */
[----:B------:R-:W-:Y:S01]  /*0d00*/  ULDC.64 UR4, c[0x0][0x640] ;  /* 0x0001900000047ab9 */ /* 0x000fe20000000a00 */
[----:B------:R-:W-:Y:S01]  /*0d10*/  USHF.R.U64 UR16, UR6, UR9, UR7 ;  /* 0x0000000906107299 */ /* 0x000fe20008001207 */
[----:B------:R-:W-:Y:S01]  /*0d20*/  ISETP.NE.U32.AND P0, PT, RZ, UR4, PT ;  /* 0x00000004ff007c0c */ /* 0x000fe2000bf05070 */
[----:B------:R-:W-:-:S02]  /*0d30*/  USHF.R.U32.HI UR7, URZ, UR9, UR7 ;  /* 0x000000093f077299 */ /* 0x000fc40008011607 */
[----:B------:R-:W-:Y:S01]  /*0d40*/  USHF.L.U32 UR6, UR11, UR18, URZ ;  /* 0x000000120b067299 */ /* 0x000fe2000800063f */
[----:B------:R-:W-:Y:S01]  /*0d50*/  ISETP.NE.AND.EX P0, PT, RZ, UR5, PT, P0 ;  /* 0x00000005ff007c0c */ /* 0x000fe2000bf05300 */
[----:B------:R-:W-:Y:S02]  /*0d60*/  USHF.R.U64 UR22, UR16, UR10, UR7 ;  /* 0x0000000a10167299 */ /* 0x000fe40008001207 */
[----:B------:R-:W-:Y:S02]  /*0d70*/  USHF.R.U32.HI UR7, URZ, UR10, UR7 ;  /* 0x0000000a3f077299 */ /* 0x000fe40008011607 */
[----:B------:R-:W-:Y:S02]  /*0d80*/  UISETP.NE.AND UP1, UPT, UR39, URZ, UPT ;  /* 0x0000003f2700728c */ /* 0x000fe4000bf25270 */
[----:B------:R-:W-:Y:S01]  /*0d90*/  USHF.R.U64 UR23, UR22, UR18, UR7 ;  /* 0x0000001216177299 */ /* 0x000fe20008001207 */
[----:B------:R-:W-:Y:S01]  /*0da0*/  ULDC UR17, c[0x0][0x600] ;  /* 0x0001800000117ab9 */ /* 0x000fe20000000800 */
[----:B------:R-:W-:-:S02]  /*0db0*/  ULOP3.LUT UR13, URZ, UR6, URZ, 0x33, !UPT ;  /* 0x000000063f0d7292 */ /* 0x000fc4000f8e333f */
[----:B------:R-:W-:Y:S02]  /*0dc0*/  UIADD3 UR15, UR17, -0x1, URZ ;  /* 0xffffffff110f7890 */ /* 0x000fe4000fffe03f */
[----:B------:R-:W-:Y:S02]  /*0dd0*/  USEL UR12, UR8, UR12, !UP1 ;  /* 0x0000000c080c7287 */ /* 0x000fe4000c800000 */
[----:B------:R-:W-:Y:S01]  /*0de0*/  USHF.R.U32.HI UR7, URZ, UR18, UR7 ;  /* 0x000000123f077299 */ /* 0x000fe20008011607 */
[----:B------:R-:W-:Y:S01]  /*0df0*/  ULDC UR19, c[0x0][0x648] ;  /* 0x0001920000137ab9 */ /* 0x000fe20000000800 */
[----:B------:R-:W-:Y:S01]  /*0e00*/  ULDC UR20, c[0x0][0x638] ;  /* 0x00018e0000147ab9 */ /* 0x000fe20000000800 */
[----:B------:R-:W-:Y:S01]  /*0e10*/  UMOV UR21, 0x1 ;  /* 0x0000000100157882 */ /* 0x000fe20000000000 */
[----:B------:R-:W-:Y:S01]  /*0e20*/  UMOV UR6, UR23 ;  /* 0x0000001700067c82 */ /* 0x000fe20008000000 */
[----:B------:R-:W-:Y:S07]  /*0e30*/  @!P0 BRA `(.L_x_10) ;  /* 0x0000000000308947 */ /* 0x000fee0003800000 */
[----:B------:R-:W-:Y:S02]  /*0e40*/  ULDC UR10, c[0x0][0x64c] ;  /* 0x00019300000a7ab9 */ /* 0x000fe40000000800 */
        /* <DEDUP_REMOVED lines=8> */
[----:B------:R-:W-:-:S07]  /*0ed0*/  UIMAD.WIDE.U32.X UR4, UR14, UR5, UR10, UP0 ;  /* 0x000000050e0472a5 */ /* 0x000fce00080e040a */
[----:B------:R-:W-:Y:S01]  /*0ee0*/  UMOV UR6, UR4 ;  /* 0x0000000400067c82 */ /* 0x000fe20008000000 */
[----:B------:R-:W-:-:S05]  /*0ef0*/  UMOV UR7, UR5 ;  /* 0x0000000500077c82 */ /* 0x000fca0008000000 */
.L_x_10:
[----:B------:R-:W-:Y:S01]  /*0f00*/  USHF.R.U64 UR5, UR6, UR19, UR7 ;  /* 0x0000001306057299 */ /* 0x000fe20008001207 */
[----:B------:R-:W-:Y:S01]  /*0f10*/  IMAD.MOV.U32 R0, RZ, RZ, 0x1 ;  /* 0x00000001ff007424 */ /* 0x000fe200078e00ff */
[----:B------:R-:W-:Y:S02]  /*0f20*/  USHF.L.U32 UR4, UR21, UR18, URZ ;  /* 0x0000001215047299 */ /* 0x000fe4000800063f */
[----:B------:R-:W-:Y:S02]  /*0f30*/  ULOP3.LUT UR13, UR22, UR13, URZ, 0xc0, !UPT ;  /* 0x0000000d160d7292 */ /* 0x000fe4000f8ec03f */
[----:B------:R-:W-:Y:S02]  /*0f40*/  UIADD3 UR6, -UR5, URZ, URZ ;  /* 0x0000003f05067290 */ /* 0x000fe4000fffe13f */
[----:B------:R-:W-:Y:S02]  /*0f50*/  UIMAD UR13, UR4, UR5, UR13 ;  /* 0x00000005040d72a4 */ /* 0x000fe4000f8e020d */
[----:B------:R-:W-:-:S02]  /*0f60*/  ULOP3.LUT UR15, UR16, UR15, URZ, 0xc0, !UPT ;  /* 0x0000000f100f7292 */ /* 0x000fc4000f8ec03f */
[----:B------:R-:W-:Y:S01]  /*0f70*/  UIMAD UR4, UR6, UR20, UR23 ;  /* 0x00000014060472a4 */ /* 0x000fe2000f8e0217 */
[----:B------:R-:W-:Y:S01]  /*0f80*/  ULDC UR5, c[0x0][0x610] ;  /* 0x0001840000057ab9 */ /* 0x000fe20000000800 */
[----:B------:R-:W-:Y:S02]  /*0f90*/  UISETP.NE.AND UP0, UPT, UR39, URZ, UPT ;  /* 0x0000003f2700728c */ /* 0x000fe4000bf05270 */
[----:B------:R-:W-:Y:S02]  /*0fa0*/  UIMAD UR12, UR13, UR5, UR12 ;  /* 0x000000050d0c72a4 */ /* 0x000fe4000f8e020c */
[----:B------:R-:W-:-:S04]  /*0fb0*/  UIMAD UR4, UR4, UR17, UR15 ;  /* 0x00000011040472a4 */ /* 0x000fc8000f8e020f */
[----:B------:R-:W-:Y:S02]  /*0fc0*/  USEL UR41, UR4, UR12, !UP0 ;  /* 0x0000000c04297287 */ /* 0x000fe4000c000000 */
[----:B------:R-:W-:-:S12]  /*0fd0*/  USEL UR40, UR12, UR4, !UP0 ;  /* 0x000000040c287287 */ /* 0x000fd8000c000000 */
.L_x_8:
[----:B------:R-:W-:-:S08]  /*0fe0*/  NOP ;  /* 0x0000000000007918 */ /* 0x000fd00000000000 */
[----:B------:R-:W1:Y:S02]  /*0ff0*/  USETMAXREG.TRY_ALLOC.CTAPOOL UP0, 0xf0 ;  /* 0x000000f0000079c8 */ /* 0x000e640008000600 */
[----:B-1----:R-:W-:-:S13]  /*1000*/  PLOP3.LUT P0, PT, PT, PT, UP0, 0x80, 0x0 ;  /* 0x000000000000781c */ /* 0x002fda0003f0f008 */
[----:B------:R-:W-:Y:S05]  /*1010*/  @!P0 BRA `(.L_x_8) ;  /* 0xfffffffc00f08947 */ /* 0x000fea000383ffff */
[----:B------:R-:W-:Y:S01]  /*1020*/  ULDC.64 UR4, c[0x0][0x598] ;  /* 0x0001660000047ab9 */ /* 0x000fe20000000a00 */
[----:B------:R-:W-:Y:S01]  /*1030*/  ULDC.64 UR44, c[0x0][0x208] ;  /* 0x00008200002c7ab9 */ /* 0x000fe20000000a00 */
[----:B------:R-:W-:-:S04]  /*1040*/  ISETP.NE.U32.AND P0, PT, RZ, UR4, PT ;  /* 0x00000004ff007c0c */ /* 0x000fc8000bf05070 */
[----:B------:R-:W-:-:S13]  /*1050*/  ISETP.NE.AND.EX P0, PT, RZ, UR5, PT, P0 ;  /* 0x00000005ff007c0c */ /* 0x000fda000bf05300 */
[----:B------:R-:W-:Y:S05]  /*1060*/  @!P0 BRA `(.L_x_11) ;  /* 0x00000000001c8947 */ /* 0x000fea0003800000 */
[----:B------:R-:W1:Y:S02]  /*1070*/  LDC.64 R2, c[0x0][0x598] ;  /* 0x00016600ff027b82 */ /* 0x000e640000000a00 */
[----:B-1----:R-:W2:Y:S02]  /*1080*/  LDG.E.64 R2, desc[UR44][R2.64] ;  /* 0x0000002c02027981 */ /* 0x002ea4000c1e1b00 */
[----:B--2---:R-:W-:-:S04]  /*1090*/  ISETP.NE.U32.AND P0, PT, R2, RZ, PT ;  /* 0x000000ff0200720c */ /* 0x004fc80003f05070 */
[----:B------:R-:W-:-:S13]  /*10a0*/  ISETP.NE.AND.EX P0, PT, R3, RZ, PT, P0 ;  /* 0x000000ff0300720c */ /* 0x000fda0003f05300 */
[----:B------:R-:W-:Y:S05]  /*10b0*/  @!P0 BRA `(.L_x_11) ;  /* 0x0000000000088947 */ /* 0x000fea0003800000 */
[----:B------:R1:W5:Y:S01]  /*10c0*/  LD.E R2, desc[UR44][R2.64] ;  /* 0x0000002c02027980 */ /* 0x000362000c101900 */
[----:B------:R-:W-:Y:S05]  /*10d0*/  BRA `(.L_x_12) ;  /* 0x0000000000247947 */ /* 0x000fea0003800000 */
.L_x_11:
[----:B------:R-:W-:Y:S02]  /*10e0*/  ULDC.64 UR4, c[0x0][0x588] ;  /* 0x0001620000047ab9 */ /* 0x000fe40000000a00 */
[----:B------:R-:W-:-:S04]  /*10f0*/  ISETP.NE.U32.AND P0, PT, RZ, UR4, PT ;  /* 0x00000004ff007c0c */ /* 0x000fc8000bf05070 */
[----:B------:R-:W-:-:S13]  /*1100*/  ISETP.NE.AND.EX P0, PT, RZ, UR5, PT, P0 ;  /* 0x00000005ff007c0c */ /* 0x000fda000bf05300 */
[----:B------:R-:W-:Y:S05]  /*1110*/  @!P0 BRA `(.L_x_13) ;  /* 0x00000000000c8947 */ /* 0x000fea0003800000 */
[----:B------:R-:W1:Y:S02]  /*1120*/  LDC.64 R2, c[0x0][0x588] ;  /* 0x00016200ff027b82 */ /* 0x000e640000000a00 */
[----:B-1----:R2:W5:Y:S01]  /*1130*/  LDG.E R2, desc[UR44][R2.64] ;  /* 0x0000002c02027981 */ /* 0x002562000c1e1900 */
[----:B------:R-:W-:Y:S05]  /*1140*/  BRA `(.L_x_12) ;  /* 0x0000000000087947 */ /* 0x000fea0003800000 */
.L_x_13:
[----:B------:R-:W-:Y:S02]  /*1150*/  ULDC UR4, c[0x0][0x580] ;  /* 0x0001600000047ab9 */ /* 0x000fe40000000800 */
[----:B------:R-:W-:-:S07]  /*1160*/  MOV R2, UR4 ;  /* 0x0000000400027c02 */ /* 0x000fce0008000f00 */
.L_x_12:
[----:B------:R-:W-:Y:S02]  /*1170*/  ULDC.64 UR4, c[0x0][0x5a0] ;  /* 0x0001680000047ab9 */ /* 0x000fe40000000a00 */
[----:B------:R-:W-:-:S04]  /*1180*/  ISETP.NE.U32.AND P0, PT, RZ, UR4, PT ;  /* 0x00000004ff007c0c */ /* 0x000fc8000bf05070 */
[----:B------:R-:W-:-:S13]  /*1190*/  ISETP.NE.AND.EX P0, PT, RZ, UR5, PT, P0 ;  /* 0x00000005ff007c0c */ /* 0x000fda000bf05300 */
[----:B------:R-:W-:Y:S05]  /*11a0*/  @!P0 BRA `(.L_x_14) ;  /* 0x00000000001c8947 */ /* 0x000fea0003800000 */
[----:B------:R-:W3:Y:S02]  /*11b0*/  LDC.64 R4, c[0x0][0x5a0] ;  /* 0x00016800ff047b82 */ /* 0x000ee40000000a00 */
[----:B---3--:R-:W3:Y:S02]  /*11c0*/  LDG.E.64 R4, desc[UR44][R4.64] ;  /* 0x0000002c04047981 */ /* 0x008ee4000c1e1b00 */
[----:B---3--:R-:W-:-:S04]  /*11d0*/  ISETP.NE.U32.AND P0, PT, R4, RZ, PT ;  /* 0x000000ff0400720c */ /* 0x008fc80003f05070 */
[----:B------:R-:W-:-:S13]  /*11e0*/  ISETP.NE.AND.EX P0, PT, R5, RZ, PT, P0 ;  /* 0x000000ff0500720c */ /* 0x000fda0003f05300 */
[----:B------:R-:W-:Y:S05]  /*11f0*/  @!P0 BRA `(.L_x_14) ;  /* 0x0000000000088947 */ /* 0x000fea0003800000 */
[----:B------:R3:W5:Y:S01]  /*1200*/  LD.E R16, desc[UR44][R4.64] ;  /* 0x0000002c04107980 */ /* 0x000762000c101900 */
[----:B------:R-:W-:Y:S05]  /*1210*/  BRA `(.L_x_15) ;  /* 0x0000000000247947 */ /* 0x000fea0003800000 */
.L_x_14:
[----:B------:R-:W-:Y:S02]  /*1220*/  ULDC.64 UR4, c[0x0][0x590] ;  /* 0x0001640000047ab9 */ /* 0x000fe40000000a00 */
[----:B------:R-:W-:-:S04]  /*1230*/  ISETP.NE.U32.AND P0, PT, RZ, UR4, PT ;  /* 0x00000004ff007c0c */ /* 0x000fc8000bf05070 */
[----:B------:R-:W-:-:S13]  /*1240*/  ISETP.NE.AND.EX P0, PT, RZ, UR5, PT, P0 ;  /* 0x00000005ff007c0c */ /* 0x000fda000bf05300 */
[----:B------:R-:W-:Y:S05]  /*1250*/  @!P0 BRA `(.L_x_16) ;  /* 0x00000000000c8947 */ /* 0x000fea0003800000 */
[----:B------:R-:W3:Y:S02]  /*1260*/  LDC.64 R4, c[0x0][0x590] ;  /* 0x00016400ff047b82 */ /* 0x000ee40000000a00 */
[----:B---3--:R4:W5:Y:S01]  /*1270*/  LDG.E R16, desc[UR44][R4.64] ;  /* 0x0000002c04107981 */ /* 0x008962000c1e1900 */
[----:B------:R-:W-:Y:S05]  /*1280*/  BRA `(.L_x_15) ;  /* 0x0000000000087947 */ /* 0x000fea0003800000 */
.L_x_16:
[----:B------:R-:W-:Y:S02]  /*1290*/  ULDC UR4, c[0x0][0x584] ;  /* 0x0001610000047ab9 */ /* 0x000fe40000000800 */
[----:B------:R-:W-:-:S07]  /*12a0*/  IMAD.U32 R16, RZ, RZ, UR4 ;  /* 0x00000004ff107e24 */ /* 0x000fce000f8e00ff */
.L_x_15:
[----:B------:R-:W-:-:S13]  /*12b0*/  LOP3.LUT P0, RZ, R0, 0xff, RZ, 0xc0, !PT ;  /* 0x000000ff00ff7812 */ /* 0x000fda000780c0ff */
[----:B------:R-:W-:Y:S05]  /*12c0*/  @!P0 EXIT ;  /* 0x000000000000894d */ /* 0x000fea0003800000 */
[----:B------:R-:W-:Y:S01]  /*12d0*/  ULDC UR4, c[0x0][0x28c] ;  /* 0x0000a30000047ab9 */ /* 0x000fe20000000800 */
[----:B------:R-:W-:Y:S01]  /*12e0*/  UMOV UR36, URZ ;  /* 0x0000003f00247c82 */ /* 0x000fe20008000000 */
[----:B------:R-:W-:Y:S01]  /*12f0*/  UIADD3 UR4, UR4, 0x7f, URZ ;  /* 0x0000007f04047890 */ /* 0x000fe2000fffe03f */
[----:B------:R-:W-:-:S03]  /*1300*/  UMOV UR37, URZ ;  /* 0x0000003f00257c82 */ /* 0x000fc60008000000 */
[----:B------:R-:W-:-:S04]  /*1310*/  USHF.R.S32.HI UR5, URZ, 0x1f, UR4 ;  /* 0x0000001f3f057899 */ /* 0x000fc80008011404 */
[----:B------:R-:W-:-:S04]  /*1320*/  ULEA.HI UR5, UR5, UR4, URZ, 0x7 ;  /* 0x0000000405057291 */ /* 0x000fc8000f8f383f */
[----:B------:R-:W-:-:S12]  /*1330*/  USHF.R.S32.HI UR43, URZ, 0x7, UR5 ;  /* 0x000000073f2b7899 */ /* 0x000fd80008011405 */
.L_x_544:
[----:B------:R-:W0:Y:S01]  /*1340*/  S2R R0, SR_TID.X ;  /* 0x0000000000007919 */ /* 0x000e220000002100 */
[----:B-1----:R-:W1:Y:S01]  /*1350*/  S2UR UR7, SR_CgaCtaId ;  /* 0x00000000000779c3 */ /* 0x002e620000008800 */
[----:B------:R-:W-:Y:S02]  /*1360*/  UMOV UR6, 0x400 ;  /* 0x0000040000067882 */ /* 0x000fe40000000000 */
[----:B-1----:R-:W-:Y:S01]  /*1370*/  ULEA UR6, UR7, UR6, 0x18 ;  /* 0x0000000607067291 */ /* 0x002fe2000f8ec03f */
[----:B0-----:R-:W-:-:S04]  /*1380*/  LOP3.LUT R0, R0, 0x80, RZ, 0xc0, !PT ;  /* 0x0000008000007812 */ /* 0x001fc800078ec0ff */
[----:B------:R-:W-:-:S06]  /*1390*/  SHF.R.U32.HI R0, RZ, 0x7, R0 ;  /* 0x00000007ff007819 */ /* 0x000fcc0000011600 */
[----:B------:R-:W0:Y:S02]  /*13a0*/  SHFL.IDX PT, R0, R0, RZ, 0x1f ;  /* 0x00001fff00007589 */ /* 0x000e2400000e0000 */
[----:B0-----:R-:W-:-:S13]  /*13b0*/  R2UR UR4, R0 ;  /* 0x00000000000472ca */ /* 0x001fda00000e0000 */
[----:B------:R-:W-:-:S04]  /*13c0*/  ULEA.HI UR5, UR4, UR4, URZ, 0x1 ;  /* 0x0000000404057291 */ /* 0x000fc8000f8f083f */
[----:B------:R-:W-:-:S04]  /*13d0*/  ULOP3.LUT UR5, UR5, 0x7fffe, URZ, 0xc0, !UPT ;  /* 0x0007fffe05057892 */ /* 0x000fc8000f8ec03f */
[----:B------:R-:W-:-:S03]  /*13e0*/  UIADD3 UR5, UR4, -UR5, URZ ;  /* 0x8000000504057290 */ /* 0x000fc6000fffe03f */
[----:B------:R-:W-:Y:S01]  /*13f0*/  ULDC UR4, c[0x0][0x28c] ;  /* 0x0000a30000047ab9 */ /* 0x000fe20000000800 */
[----:B------:R-:W-:Y:S01]  /*1400*/  ULEA UR5, UR5, UR6, 0xd ;  /* 0x0000000605057291 */ /* 0x000fe2000f8e683f */
[----:B------:R-:W-:-:S03]  /*1410*/  ISETP.LT.AND P0, PT, RZ, UR4, PT ;  /* 0x00000004ff007c0c */ /* 0x000fc6000bf01270 */
[----:B------:R-:W-:-:S04]  /*1420*/  UIADD3 UR5, UR5, 0x100, URZ ;  /* 0x0000010005057890 */ /* 0x000fc8000fffe03f */
[----:B------:R-:W-:-:S04]  /*1430*/  USHF.R.U32.HI UR5, URZ, 0x4, UR5 ;  /* 0x000000043f057899 */ /* 0x000fc80008011605 */
[----:B------:R-:W-:Y:S02]  /*1440*/  ULOP3.LUT UR46, UR5, 0x3fff, URZ, 0xc0, !UPT ;  /* 0x00003fff052e7892 */ /* 0x000fe4000f8ec03f */
[----:B---3--:R-:W-:Y:S10]  /*1450*/  @P0 BRA `(.L_x_17) ;  /* 0x0000000000400947 */ /* 0x008ff40003800000 */
[----:B------:R-:W-:Y:S01]  /*1460*/  MOV R0, 0x0 ;  /* 0x0000000000007802 */ /* 0x000fe20000000f00 */
[----:B------:R-:W-:Y:S01]  /*1470*/  ULDC.64 UR4, c[0x4][0x68] ;  /* 0x01001a0000047ab9 */ /* 0x000fe20000000a00 */
[----:B------:R-:W-:Y:S01]  /*1480*/  ULDC.64 UR6, c[0x4][0x8] ;  /* 0x0100020000067ab9 */ /* 0x000fe20000000a00 */
[----:B---34-:R-:W-:Y:S01]  /*1490*/  IMAD.U32 R4, RZ, RZ, UR4 ;  /* 0x00000004ff047e24 */ /* 0x018fe2000f8e00ff */
[----:B------:R0:W1:Y:S01]  /*14a0*/  LDC.64 R14, c[0x4][R0] ;  /* 0x01000000000e7b82 */ /* 0x0000620000000a00 */
[----:B------:R-:W-:Y:S01]  /*14b0*/  MOV R5, UR5 ;  /* 0x0000000500057c02 */ /* 0x000fe20008000f00 */
[----:B------:R-:W-:Y:S01]  /*14c0*/  ULDC.64 UR4, c[0x4][0x70] ;  /* 0x01001c0000047ab9 */ /* 0x000fe20000000a00 */
[----:B------:R-:W-:Y:S01]  /*14d0*/  MOV R10, UR6 ;  /* 0x00000006000a7c02 */ /* 0x000fe20008000f00 */
[----:B------:R-:W-:Y:S01]  /*14e0*/  IMAD.U32 R6, RZ, RZ, UR4 ;  /* 0x00000004ff067e24 */ /* 0x000fe2000f8e00ff */
[----:B------:R-:W-:Y:S01]  /*14f0*/  MOV R12, 0x1 ;  /* 0x00000001000c7802 */ /* 0x000fe20000000f00 */
[----:B------:R-:W-:-:S02]  /*1500*/  IMAD.U32 R7, RZ, RZ, UR5 ;  /* 0x00000005ff077e24 */ /* 0x000fc4000f8e00ff */
[----:B------:R-:W-:Y:S02]  /*1510*/  IMAD.U32 R11, RZ, RZ, UR7 ;  /* 0x00000007ff0b7e24 */ /* 0x000fe4000f8e00ff */
[----:B------:R-:W-:Y:S02]  /*1520*/  IMAD.MOV.U32 R8, RZ, RZ, 0x1e1 ;  /* 0x000001e1ff087424 */ /* 0x000fe400078e00ff */
[----:B0-----:R-:W-:-:S07]  /*1530*/  IMAD.MOV.U32 R13, RZ, RZ, RZ ;  /* 0x000000ffff0d7224 */ /* 0x001fce00078e00ff */
[----:B------:R-:W-:-:S07]  /*1540*/  LEPC R20, `(.L_x_17) ;  /* 0x000000001014794e */ /* 0x000fce0000000000 */
[----:B-12--5:R-:W-:Y:S05]  /*1550*/  CALL.ABS.NOINC R14 ;  /* 0x000000000e007343 */ /* 0x026fea0003c00000 */
.L_x_17:
[----:B------:R-:W-:-:S06]  /*1560*/  ULOP3.LUT UR4, UR38, 0x1, URZ, 0xfc, !UPT ;  /* 0x0000000126047892 */ /* 0x000fcc000f8efc3f */
[----:B------:R-:W-:-:S05]  /*1570*/  IMAD.U32 R0, RZ, RZ, UR4 ;  /* 0x00000004ff007e24 */ /* 0x000fca000f8e00ff */
[----:B------:R-:W-:-:S13]  /*1580*/  ISETP.NE.AND P0, PT, R0, 0x3, PT ;  /* 0x000000030000780c */ /* 0x000fda0003f05270 */
[----:B------:R-:W-:Y:S05]  /*1590*/  @!P0 BRA `(.L_x_18) ;  /* 0x0000000000048947 */ /* 0x000fea0003800000 */
[----:B------:R-:W-:Y:S01]  /*15a0*/  BPT.TRAP 0x1 ;  /* 0x000000040000795c */ /* 0x000fe20000300000 */
.L_x_18:
[----:B------:R-:W0:Y:S01]  /*15b0*/  S2UR UR5, SR_CgaCtaId ;  /* 0x00000000000579c3 */ /* 0x000e220000008800 */
[----:B------:R-:W-:Y:S01]  /*15c0*/  UMOV UR4, 0x400 ;  /* 0x0000040000047882 */ /* 0x000fe20000000000 */
[----:B--2---:R-:W-:Y:S01]  /*15d0*/  IMAD.U32 R3, RZ, RZ, UR36 ;  /* 0x00000024ff037e24 */ /* 0x004fe2000f8e00ff */
[----:B---34-:R-:W-:-:S04]  /*15e0*/  MOV R5, UR37 ;  /* 0x0000002500057c02 */ /* 0x018fc80008000f00 */
[----:B------:R-:W-:Y:S01]  /*15f0*/  SHF.L.U32 R3, R3, 0x1f, RZ ;  /* 0x0000001f03037819 */ /* 0x000fe200000006ff */
[----:B0-----:R-:W-:-:S06]  /*1600*/  ULEA UR4, UR5, UR4, 0x18 ;  /* 0x0000000405047291 */ /* 0x001fcc000f8ec03f */
[----:B------:R-:W-:-:S05]  /*1610*/  IMAD.U32 R0, RZ, RZ, UR4 ;  /* 0x00000004ff007e24 */ /* 0x000fca000f8e00ff */
[----:B------:R-:W-:-:S04]  /*1620*/  LEA R4, R5, R0, 0x3 ;  /* 0x0000000005047211 */ /* 0x000fc800078e18ff */
[----:B------:R0:W1:Y:S01]  /*1630*/  SYNCS.PHASECHK.TRANS64.TRYWAIT P1, [R4+URZ], R3 ;  /* 0x00000003040075a7 */ /* 0x000062000802017f */
[----:B------:R-:W-:Y:S05]  /*1640*/  @!P0 BRA `(.L_x_19) ;  /* 0x0000000000048947 */ /* 0x000fea0003800000 */
[----:B------:R-:W-:Y:S01]  /*1650*/  BPT.TRAP 0x1 ;  /* 0x000000040000795c */ /* 0x000fe20000300000 */
.L_x_19:
[----:B-1----:R-:W-:Y:S05]  /*1660*/  @P1 BRA `(.L_x_20) ;  /* 0x0000000000081947 */ /* 0x002fea0003800000 */
[----:B------:R-:W1:Y:S02]  /*1670*/  SYNCS.PHASECHK.TRANS64.TRYWAIT P1, [R4+URZ], R3 ;  /* 0x00000003040075a7 */ /* 0x000e64000802017f */
[----:B-1----:R-:W-:Y:S05]  /*1680*/  @!P1 BRA `(.L_x_21) ;  /* 0x0000022800ec9947 */ /* 0x002fea0003800000 */
.L_x_20:
[----:B------:R-:W-:-:S04]  /*1690*/  UISETP.LT.AND UP0, UPT, UR43, 0x1, UPT ;  /* 0x000000012b00788c */ /* 0x000fc8000bf01270 */
[----:B------:R-:W-:-:S06]  /*16a0*/  USEL UR4, UR43, 0x1, UP0 ;  /* 0x000000012b047887 */ /* 0x000fcc0008000000 */
[----:B01----:R-:W-:Y:S01]  /*16b0*/  IMAD.U32 R3, RZ, RZ, UR4 ;  /* 0x00000004ff037e24 */ /* 0x003fe2000f8e00ff */
[----:B------:R-:W-:Y:S05]  /*16c0*/  WARPSYNC.ALL ;  /* 0x0000000000007948 */ /* 0x000fea0003800000 */
[----:B------:R-:W-:-:S04]  /*16d0*/  IADD3 R3, -R3, UR43, RZ ;  /* 0x0000002b03037c10 */ /* 0x000fc8000fffe1ff */
[----:B------:R-:W-:Y:S02]  /*16e0*/  ISETP.GE.AND P1, PT, R3, 0x1, PT ;  /* 0x000000010300780c */ /* 0x000fe40003f26270 */
[----:B------:R-:W-:Y:S01]  /*16f0*/  R2UR UR4, R0 ;  /* 0x00000000000472ca */ /* 0x000fe200000e0000 */
[----:B------:R-:W-:Y:S01]  /*1700*/  WARPGROUP.ARRIVE ;  /* 0x00000000000079c5 */ /* 0x000fe20000000000 */
[----:B------:R-:W-:Y:S01]  /*1710*/  UMOV UR9, 0x40000040 ;  /* 0x4000004000097882 */ /* 0x000fe20000000000 */
[----:B------:R-:W-:Y:S01]  /*1720*/  UMOV UR11, 0x40000040 ;  /* 0x40000040000b7882 */ /* 0x000fe20000000000 */
[----:B------:R-:W-:Y:S01]  /*1730*/  STL [R1+0x2c8], R17 ;  /* 0x0002c81101007387 */ /* 0x000fe20000100800 */
[----:B------:R-:W-:Y:S01]  /*1740*/  UMOV UR15, UR11 ;  /* 0x0000000b000f7c82 */ /* 0x000fe20008000000 */
[----:B------:R-:W-:Y:S02]  /*1750*/  UMOV UR13, 0x40000040 ;  /* 0x40000040000d7882 */ /* 0x000fe40000000000 */
[----:B-----5:R-:W-:Y:S04]  /*1760*/  STL [R1+0x2c4], R16 ;  /* 0x0002c41001007387 */ /* 0x020fe80000100800 */
[----:B------:R0:W-:Y:S01]  /*1770*/  STL [R1+0x2c0], R3 ;  /* 0x0002c00301007387 */ /* 0x0001e20000100800 */
[----:B------:R-:W-:-:S03]  /*1780*/  UIADD3 UR4, UR4, 0x40100, URZ ;  /* 0x0004010004047890 */ /* 0x000fc6000fffe03f */
[----:B------:R1:W-:Y:S01]  /*1790*/  STL [R1+0x2bc], R2 ;  /* 0x0002bc0201007387 */ /* 0x0003e20000100800 */
[----:B------:R-:W-:-:S03]  /*17a0*/  USHF.R.U32.HI UR4, URZ, 0x4, UR4 ;  /* 0x000000043f047899 */ /* 0x000fc60008011604 */
[----:B------:R2:W-:Y:S01]  /*17b0*/  STL [R1+0x2cc], R0 ;  /* 0x0002cc0001007387 */ /* 0x0005e20000100800 */
[----:B------:R-:W-:Y:S02]  /*17c0*/  ULOP3.LUT UR5, UR4, 0x3fff, URZ, 0xc0, !UPT ;  /* 0x00003fff04057892 */ /* 0x000fe4000f8ec03f */
[----:B------:R-:W-:Y:S02]  /*17d0*/  ULOP3.LUT UR4, UR46, 0x10000, URZ, 0xfc, !UPT ;  /* 0x000100002e047892 */ /* 0x000fe4000f8efc3f */
[----:B------:R-:W-:Y:S02]  /*17e0*/  ULOP3.LUT UR5, UR5, 0x10000, URZ, 0xfc, !UPT ;  /* 0x0001000005057892 */ /* 0x000fe4000f8efc3f */
[----:B------:R-:W-:Y:S02]  /*17f0*/  ULEA UR8, UR37, UR4, 0xc ;  /* 0x0000000425087291 */ /* 0x000fe4000f8e603f */
[----:B------:R-:W-:Y:S02]  /*1800*/  ULEA UR6, UR37, UR5, 0xc ;  /* 0x0000000525067291 */ /* 0x000fe4000f8e603f */
[----:B------:R-:W-:-:S05]  /*1810*/  UIADD3 UR12, UR8, 0x400, URZ ;  /* 0x00000400080c7890 */ /* 0x000fca000fffe03f */
[----:B------:R-:W-:Y:S02]  /*1820*/  UMOV UR10, UR6 ;  /* 0x00000006000a7c82 */ /* 0x000fe40008000000 */
[----:B------:R-:W-:Y:S01]  /*1830*/  HGMMA.64x256x16.F32 R24, gdesc[UR8], RZ, !UPT, gsb0 ;  /* 0x03e00000081879f0 */ /* 0x000fe2000c0008ff */
[----:B------:R-:W-:Y:S02]  /*1840*/  UMOV UR14, UR10 ;  /* 0x0000000a000e7c82 */ /* 0x000fe40008000000 */
[----:B------:R-:W-:Y:S02]  /*1850*/  WARPGROUP.DEPBAR.LE gsb0, 0x0 ;  /* 0x00008000000079c5 */ /* 0x000fe40000010000 */
[----:B------:R-:W-:Y:S01]  /*1860*/  STL.64 [R1], R24 ;  /* 0x0000001801007387 */ /* 0x000fe20000100a00 */
[----:B------:R-:W-:Y:S01]  /*1870*/  IMAD.MOV.U32 R235, RZ, RZ, R46 ;  /* 0x000000ffffeb7224 */ /* 0x000fe200078e002e */
[----:B------:R-:W-:Y:S01]  /*1880*/  MOV R234, R47 ;  /* 0x0000002f00ea7202 */ /* 0x000fe20000000f00 */
[----:B------:R-:W-:Y:S01]  /*1890*/  IMAD.MOV.U32 R233, RZ, RZ, R48 ;  /* 0x000000ffffe97224 */ /* 0x000fe200078e0030 */
[----:B------:R-:W-:Y:S01]  /*18a0*/  STL.64 [R1+0x8], R26 ;  /* 0x0000081a01007387 */ /* 0x000fe20000100a00 */
        /* <DEDUP_REMOVED lines=83> */
[----:B0-----:R-:W-:Y:S01]  /*1de0*/  MOV R3, R149 ;  /* 0x0000009500037202 */ /* 0x001fe20000000f00 */
[----:B------:R-:W-:Y:S01]  /*1df0*/  IMAD.MOV.U32 R196, RZ, RZ, R112 ;  /* 0x000000ffffc47224 */ /* 0x000fe200078e0070 */
[----:B------:R0:W-:Y:S01]  /*1e00*/  STL.64 [R1+0x50], R44 ;  /* 0x0000502c01007387 */ /* 0x0001e20000100a00 */
[----:B------:R-:W-:-:S02]  /*1e10*/  IMAD.MOV.U32 R198, RZ, RZ, R114 ;  /* 0x000000ffffc67224 */ /* 0x000fc400078e0072 */
[----:B------:R-:W-:Y:S01]  /*1e20*/  IMAD.MOV.U32 R199, RZ, RZ, R115 ;  /* 0x000000ffffc77224 */ /* 0x000fe200078e0073 */
[----:B------:R-:W-:Y:S01]  /*1e30*/  STL [R1+0xaf0], R152 ;  /* 0x000af09801007387 */ /* 0x000fe20000100800 */
[----:B------:R-:W-:Y:S02]  /*1e40*/  IMAD.MOV.U32 R201, RZ, RZ, R117 ;  /* 0x000000ffffc97224 */ /* 0x000fe400078e0075 */
[----:B------:R-:W-:Y:S02]  /*1e50*/  IMAD.MOV.U32 R202, RZ, RZ, R118 ;  /* 0x000000ffffca7224 */ /* 0x000fe400078e0076 */
[----:B------:R-:W-:Y:S02]  /*1e60*/  IMAD.MOV.U32 R204, RZ, RZ, R120 ;  /* 0x000000ffffcc7224 */ /* 0x000fe400078e0078 */
[----:B------:R-:W-:Y:S02]  /*1e70*/  IMAD.MOV.U32 R205, RZ, RZ, R121 ;  /* 0x000000ffffcd7224 */ /* 0x000fe400078e0079 */
[----:B------:R-:W-:-:S02]  /*1e80*/  IMAD.MOV.U32 R207, RZ, RZ, R123 ;  /* 0x000000ffffcf7224 */ /* 0x000fc400078e007b */
[----:B------:R-:W-:Y:S02]  /*1e90*/  IMAD.MOV.U32 R208, RZ, RZ, R124 ;  /* 0x000000ffffd07224 */ /* 0x000fe400078e007c */
        /* <DEDUP_REMOVED lines=16> */
[----:B-1----:R-:W-:-:S02]  /*1fa0*/  IMAD.MOV.U32 R2, RZ, RZ, R150 ;  /* 0x000000ffff027224 */ /* 0x002fc400078e0096 */
[----:B--2---:R-:W-:Y:S02]  /*1fb0*/  IMAD.MOV.U32 R0, RZ, RZ, R151 ;  /* 0x000000ffff007224 */ /* 0x004fe400078e0097 */
[----:B0-----:R-:W-:-:S06]  /*1fc0*/  WARPGROUP.ARRIVE ;  /* 0x00000000000079c5 */ /* 0x001fcc0000000000 */
[----:B------:R-:W-:Y:S03]  /*1fd0*/  HGMMA.64x256x16.F32 R24, gdesc[UR12], RZ, !UPT, gsb0 ;  /* 0x03e000000c1879f0 */ /* 0x000fe6000c0008ff */
[----:B------:R-:W-:Y:S02]  /*1fe0*/  WARPGROUP.DEPBAR.LE gsb0, 0x0 ;  /* 0x00008000000079c5 */ /* 0x000fe40000010000 */
[----:B------:R-:W-:Y:S04]  /*1ff0*/  STL.64 [R1+0xae8], R150 ;  /* 0x000ae89601007387 */ /* 0x000fe80000100a00 */
        /* <DEDUP_REMOVED lines=20> */
[----:B------:R0:W-:Y:S04]  /*2140*/  STL.64 [R1+0xa40], R108 ;  /* 0x000a406c01007387 */ /* 0x0001e80000100a00 */
[----:B0-----:R-:W2:Y:S04]  /*2150*/  LDL.LU R108, [R1] ;  /* 0x00000000016c7983 */ /* 0x001ea80000300800 */
[----:B------:R-:W2:Y:S04]  /*2160*/  LDL.LU R109, [R1+0x4] ;  /* 0x00000400016d7983 */ /* 0x000ea80000300800 */
        /* <DEDUP_REMOVED lines=19> */
[----:B------:R-:W2:Y:S01]  /*22a0*/  LDL.LU R129, [R1+0x54] ;  /* 0x0000540001817983 */ /* 0x000ea20000300800 */
        /* <DEDUP_REMOVED lines=32> */
[----:B------:R-:W-:Y:S01]  /*24b0*/  UIADD3 UR12, UR8, 0x2, URZ ;  /* 0x00000002080c7890 */ /* 0x000fe2000fffe03f */
[----:B------:R-:W-:Y:S01]  /*24c0*/  IMAD.MOV.U32 R215, RZ, RZ, R21 ;  /* 0x000000ffffd77224 */ /* 0x000fe200078e0015 */
[----:B------:R-:W-:Y:S01]  /*24d0*/  UIADD3 UR14, UR6, 0x2, URZ ;  /* 0x00000002060e7890 */ /* 0x000fe2000fffe03f */
[----:B------:R-:W-:Y:S01]  /*24e0*/  IMAD.MOV.U32 R216, RZ, RZ, R20 ;  /* 0x000000ffffd87224 */ /* 0x000fe200078e0014 */
[----:B------:R-:W-:Y:S01]  /*24f0*/  UMOV UR13, 0x40000040 ;  /* 0x40000040000d7882 */ /* 0x000fe20000000000 */
[----:B------:R-:W-:Y:S01]  /*2500*/  IMAD.MOV.U32 R218, RZ, RZ, R18 ;  /* 0x000000ffffda7224 */ /* 0x000fe200078e0012 */
[----:B------:R-:W-:Y:S01]  /*2510*/  UMOV UR15, 0x40000040 ;  /* 0x40000040000f7882 */ /* 0x000fe20000000000 */
        /* <DEDUP_REMOVED lines=10> */
[----:B------:R-:W-:-:S06]  /*25c0*/  IMAD.MOV.U32 R234, RZ, RZ, R2 ;  /* 0x000000ffffea7224 */ /* 0x000fcc00078e0002 */
[----:B--2---:R-:W-:-:S06]  /*25d0*/  WARPGROUP.ARRIVE ;  /* 0x00000000000079c5 */ /* 0x004fcc0000000000 */
[----:B------:R-:W-:Y:S03]  /*25e0*/  HGMMA.64x256x16.F32 R108, gdesc[UR12], R108, gsb0 ;  /* 0x03e000000c6c79f0 */ /* 0x000fe6000800086c */
[----:B------:R-:W-:Y:S02]  /*25f0*/  WARPGROUP.DEPBAR.LE gsb0, 0x0 ;  /* 0x00008000000079c5 */ /* 0x000fe40000010000 */
[----:B------:R-:W-:Y:S04]  /*2600*/  STL.64 [R1], R108 ;  /* 0x0000006c01007387 */ /* 0x000fe80000100a00 */
        /* <DEDUP_REMOVED lines=63> */
[----:B0-----:R-:W2:Y:S04]  /*2a00*/  LDL.LU R152, [R1+0xaf0] ;  /* 0x000af00001987983 */ /* 0x001ea80000300800 */
[----:B------:R-:W3:Y:S04]  /*2a10*/  LDL.LU.64 R150, [R1+0xae8] ;  /* 0x000ae80001967983 */ /* 0x000ee80000300a00 */
        /* <DEDUP_REMOVED lines=20> */
[----:B------:R-:W3:Y:S01]  /*2b60*/  LDL.LU.64 R108, [R1+0xa40] ;  /* 0x000a4000016c7983 */ /* 0x000ee20000300a00 */
[----:B------:R-:W-:Y:S01]  /*2b70*/  UIADD3 UR12, UR8, 0x402, URZ ;  /* 0x00000402080c7890 */ /* 0x000fe2000fffe03f */
[----:B------:R-:W-:Y:S01]  /*2b80*/  UMOV UR13, 0x40000040 ;  /* 0x40000040000d7882 */ /* 0x000fe20000000000 */
[----:B---3--:R-:W-:-:S07]  /*2b90*/  WARPGROUP.ARRIVE ;  /* 0x00000000000079c5 */ /* 0x008fce0000000000 */
[----:B------:R-:W-:Y:S03]  /*2ba0*/  HGMMA.64x256x16.F32 R24, gdesc[UR12], R24, gsb0 ;  /* 0x03e000000c1879f0 */ /* 0x000fe60008000818 */
        /* <DEDUP_REMOVED lines=65> */
[----:B0-----:R-:W3:Y:S04]  /*2fc0*/  LDL.LU.64 R24, [R1] ;  /* 0x0000000001187983 */ /* 0x001ee80000300a00 */
        /* <DEDUP_REMOVED lines=63> */
[----:B------:R-:W-:-:S02]  /*33c0*/  UIADD3 UR12, UR8, 0x4, URZ ;  /* 0x00000004080c7890 */ /* 0x000fc4000fffe03f */
[----:B------:R-:W-:Y:S01]  /*33d0*/  UIADD3 UR14, UR6, 0x4, URZ ;  /* 0x00000004060e7890 */ /* 0x000fe2000fffe03f */
[----:B------:R-:W-:Y:S01]  /*33e0*/  UMOV UR13, 0x40000040 ;  /* 0x40000040000d7882 */ /* 0x000fe20000000000 */
[----:B------:R-:W-:Y:S01]  /*33f0*/  UMOV UR15, 0x40000040 ;  /* 0x40000040000f7882 */ /* 0x000fe20000000000 */
[----:B---3--:R-:W-:-:S06]  /*3400*/  WARPGROUP.ARRIVE ;  /* 0x00000000000079c5 */ /* 0x008fcc0000000000 */
[----:B------:R-:W-:Y:S03]  /*3410*/  HGMMA.64x256x16.F32 R24, gdesc[UR12], R24, gsb0 ;  /* 0x03e000000c1879f0 */ /* 0x000fe60008000818 */
[----:B------:R-:W-:Y:S02]  /*3420*/  WARPGROUP.DEPBAR.LE gsb0, 0x0 ;  /* 0x00008000000079c5 */ /* 0x000fe40000010000 */
[----:B------:R-:W-:Y:S01]  /*3430*/  STL.64 [R1], R24 ;  /* 0x0000001801007387 */ /* 0x000fe20000100a00 */
[----:B------:R-:W-:Y:S01]  /*3440*/  MOV R2, R150 ;  /* 0x0000009600027202 */ /* 0x000fe20000000f00 */
[----:B------:R-:W-:Y:S01]  /*3450*/  IMAD.MOV.U32 R0, RZ, RZ, R151 ;  /* 0x000000ffff007224 */ /* 0x000fe200078e0097 */
[----:B------:R-:W-:Y:S01]  /*3460*/  MOV R5, R147 ;  /* 0x0000009300057202 */ /* 0x000fe20000000f00 */
        /* <DEDUP_REMOVED lines=36> */
[----:B------:R0:W-:Y:S01]  /*36b0*/  STL.64 [R1+0x50], R44 ;  /* 0x0000502c01007387 */ /* 0x0001e20000100a00 */
[----:B------:R-:W-:Y:S01]  /*36c0*/  IMAD.MOV.U32 R206, RZ, RZ, R122 ;  /* 0x000000ffffce7224 */ /* 0x000fe200078e007a */
[----:B------:R-:W-:Y:S01]  /*36d0*/  MOV R201, R117 ;  /* 0x0000007500c97202 */ /* 0x000fe20000000f00 */
[----:B------:R-:W-:Y:S01]  /*36e0*/  IMAD.MOV.U32 R205, RZ, RZ, R121 ;  /* 0x000000ffffcd7224 */ /* 0x000fe200078e0079 */
[----:B------:R-:W3:Y:S01]  /*36f0*/  LDL.LU.64 R150, [R1+0xa38] ;  /* 0x000a380001967983 */ /* 0x000ee20000300a00 */
        /* <DEDUP_REMOVED lines=92> */
[----:B------:R-:W-:-:S02]  /*3cc0*/  IMAD.MOV.U32 R231, RZ, RZ, R50 ;  /* 0x000000ffffe77224 */ /* 0x000fc400078e0032 */
[----:B------:R-:W-:Y:S01]  /*3cd0*/  IMAD.MOV.U32 R232, RZ, RZ, R49 ;  /* 0x000000ffffe87224 */ /* 0x000fe200078e0031 */
[----:B------:R-:W3:Y:S01]  /*3ce0*/  LDL.LU.64 R102, [R1+0x978] ;  /* 0x0009780001667983 */ /* 0x000ee20000300a00 */
[----:B------:R-:W-:Y:S02]  /*3cf0*/  IMAD.MOV.U32 R235, RZ, RZ, R46 ;  /* 0x000000ffffeb7224 */ /* 0x000fe400078e002e */
[----:B------:R-:W-:Y:S01]  /*3d00*/  IMAD.MOV.U32 R234, RZ, RZ, R47 ;  /* 0x000000ffffea7224 */ /* 0x000fe200078e002f */
        /* <DEDUP_REMOVED lines=28> */
[----:B0-----:R-:W3:Y:S04]  /*3ed0*/  LDL.LU.64 R44, [R1+0x890] ;  /* 0x00089000012c7983 */ /* 0x001ee80000300a00 */
        /* <DEDUP_REMOVED lines=11> */
[----:B------:R-:W-:-:S02]  /*3f90*/  UMOV UR13, 0x40000040 ;  /* 0x40000040000d7882 */ /* 0x000fc40000000000 */
[----:B--2---:R-:W-:Y:S01]  /*3fa0*/  STL [R1+0x838], R152 ;  /* 0x0008389801007387 */ /* 0x004fe20000100800 */
[----:B---3--:R-:W-:-:S06]  /*3fb0*/  WARPGROUP.ARRIVE ;  /* 0x00000000000079c5 */ /* 0x008fcc0000000000 */
        /* <DEDUP_REMOVED lines=91> */
[----:B------:R-:W-:Y:S01]  /*4570*/  IMAD.MOV.U32 R235, RZ, RZ, R0 ;  /* 0x000000ffffeb7224 */ /* 0x000fe200078e0000 */
[----:B------:R-:W-:Y:S02]  /*4580*/  UIADD3 UR12, UR8, 0x6, URZ ;  /* 0x00000006080c7890 */ /* 0x000fe4000fffe03f */
[----:B------:R-:W-:Y:S01]  /*4590*/  UIADD3 UR14, UR6, 0x6, URZ ;  /* 0x00000006060e7890 */ /* 0x000fe2000fffe03f */
[----:B------:R-:W-:Y:S01]  /*45a0*/  UMOV UR13, 0x40000040 ;  /* 0x40000040000d7882 */ /* 0x000fe20000000000 */
[----:B------:R-:W-:Y:S01]  /*45b0*/  UMOV UR15, 0x40000040 ;  /* 0x40000040000f7882 */ /* 0x000fe20000000000 */
        /* <DEDUP_REMOVED lines=236> */
[----:B------:R-:W-:Y:S01]  /*5480*/  STL.64 [R1+0x30], R36 ;  /* 0x0000302401007387 */ /* 0x000fe20000100a00 */
[----:B------:R-:W-:-:S03]  /*5490*/  IMAD.MOV.U32 R2, RZ, RZ, R150 ;  /* 0x000000ffff027224 */ /* 0x000fc600078e0096 */
[----:B------:R-:W-:Y:S01]  /*54a0*/  STL.64 [R1+0x38], R38 ;  /* 0x0000382601007387 */ /* 0x000fe20000100a00 */
[----:B------:R-:W-:-:S03]  /*54b0*/  MOV R0, R151 ;  /* 0x0000009700007202 */ /* 0x000fc60000000f00 */
[----:B------:R-:W-:Y:S01]  /*54c0*/  STL.64 [R1+0x40], R40 ;  /* 0x0000402801007387 */ /* 0x000fe20000100a00 */
[----:B------:R-:W-:Y:S01]  /*54d0*/  MOV R4, R148 ;  /* 0x0000009400047202 */ /* 0x000fe20000000f00 */
[----:B------:R-:W-:Y:S02]  /*54e0*/  IMAD.MOV.U32 R3, RZ, RZ, R149 ;  /* 0x000000ffff037224 */ /* 0x000fe400078e0095 */
[----:B------:R-:W-:Y:S01]  /*54f0*/  STL.64 [R1+0x48], R42 ;  /* 0x0000482a01007387 */ /* 0x000fe20000100a00 */
[----:B------:R-:W-:-:S03]  /*5500*/  IMAD.MOV.U32 R6, RZ, RZ, R146 ;  /* 0x000000ffff067224 */ /* 0x000fc600078e0092 */
[----:B------:R0:W-:Y:S01]  /*5510*/  STL.64 [R1+0x50], R44 ;  /* 0x0000502c01007387 */ /* 0x0001e20000100a00 */
[----:B------:R-:W-:Y:S01]  /*5520*/  IMAD.MOV.U32 R5, RZ, RZ, R147 ;  /* 0x000000ffff057224 */ /* 0x000fe200078e0093 */
[----:B------:R-:W-:Y:S02]  /*5530*/  MOV R7, R145 ;  /* 0x0000009100077202 */ /* 0x000fe40000000f00 */
[----:B------:R-:W3:Y:S01]  /*5540*/  LDL.LU.64 R150, [R1+0x780] ;  /* 0x0007800001967983 */ /* 0x000ee20000300a00 */
[----:B------:R-:W-:Y:S01]  /*5550*/  IMAD.MOV.U32 R8, RZ, RZ, R144 ;  /* 0x000000ffff087224 */ /* 0x000fe200078e0090 */
[----:B------:R-:W-:Y:S02]  /*5560*/  MOV R10, R142 ;  /* 0x0000008e000a7202 */ /* 0x000fe40000000f00 */
[----:B------:R-:W3:Y:S01]  /*5570*/  LDL.LU.64 R148, [R1+0x778] ;  /* 0x0007780001947983 */ /* 0x000ee20000300a00 */
[----:B------:R-:W-:-:S03]  /*5580*/  IMAD.MOV.U32 R9, RZ, RZ, R143 ;  /* 0x000000ffff097224 */ /* 0x000fc600078e008f */
[----:B------:R-:W3:Y:S01]  /*5590*/  LDL.LU.64 R146, [R1+0x770] ;  /* 0x0007700001927983 */ /* 0x000ee20000300a00 */
[----:B------:R-:W-:Y:S01]  /*55a0*/  IMAD.MOV.U32 R12, RZ, RZ, R140 ;  /* 0x000000ffff0c7224 */ /* 0x000fe200078e008c */
[----:B------:R-:W-:Y:S01]  /*55b0*/  MOV R13, R139 ;  /* 0x0000008b000d7202 */ /* 0x000fe20000000f00 */
[----:B------:R-:W-:Y:S01]  /*55c0*/  IMAD.MOV.U32 R11, RZ, RZ, R141 ;  /* 0x000000ffff0b7224 */ /* 0x000fe200078e008d */
        /* <DEDUP_REMOVED lines=233> */
[----:B------:R-:W-:Y:S01]  /*6460*/  IMAD.MOV.U32 R152, RZ, RZ, R213 ;  /* 0x000000ffff987224 */ /* 0x000fe200078e00d5 */
[----:B------:R-:W-:Y:S01]  /*6470*/  MOV R213, R23 ;  /* 0x0000001700d57202 */ /* 0x000fe20000000f00 */
        /* <DEDUP_REMOVED lines=258> */
[----:B------:R-:W-:-:S03]  /*74a0*/  IMAD.MOV.U32 R4, RZ, RZ, R151 ;  /* 0x000000ffff047224 */ /* 0x000fc600078e0097 */
[----:B------:R-:W-:Y:S01]  /*74b0*/  STL.64 [R1+0x40], R40 ;  /* 0x0000402801007387 */ /* 0x000fe20000100a00 */
[----:B------:R-:W-:Y:S01]  /*74c0*/  IMAD.MOV.U32 R7, RZ, RZ, R148 ;  /* 0x000000ffff077224 */ /* 0x000fe200078e0094 */
[----:B------:R-:W-:Y:S02]  /*74d0*/  MOV R6, R149 ;  /* 0x0000009500067202 */ /* 0x000fe40000000f00 */
[----:B------:R-:W-:Y:S01]  /*74e0*/  STL.64 [R1+0x48], R42 ;  /* 0x0000482a01007387 */ /* 0x000fe20000100a00 */
[----:B------:R-:W-:Y:S01]  /*74f0*/  MOV R9, R146 ;  /* 0x0000009200097202 */ /* 0x000fe20000000f00 */
[----:B------:R-:W-:Y:S02]  /*7500*/  IMAD.MOV.U32 R8, RZ, RZ, R147 ;  /* 0x000000ffff087224 */ /* 0x000fe400078e0093 */
[----:B------:R0:W-:Y:S01]  /*7510*/  STL.64 [R1+0x50], R44 ;  /* 0x0000502c01007387 */ /* 0x0001e20000100a00 */
[----:B------:R-:W-:-:S03]  /*7520*/  IMAD.MOV.U32 R11, RZ, RZ, R144 ;  /* 0x000000ffff0b7224 */ /* 0x000fc600078e0090 */
[----:B------:R-:W3:Y:S01]  /*7530*/  LDL.LU.64 R150, [R1+0x4c8] ;  /* 0x0004c80001967983 */ /* 0x000ee20000300a00 */
        /* <DEDUP_REMOVED lines=248> */
[----:B------:R-:W-:Y:S01]  /*84c0*/  IMAD.MOV.U32 R223, RZ, RZ, R18 ;  /* 0x000000ffffdf7224 */ /* 0x000fe200078e0012 */
[----:B------:R0:W5:Y:S01]  /*84d0*/  LDL.LU R0, [R1+0x2cc] ;  /* 0x0002cc0001007983 */ /* 0x0001620000300800 */
[----:B------:R-:W-:-:S02]  /*84e0*/  IMAD.MOV.U32 R224, RZ, RZ, R15 ;  /* 0x000000ffffe07224 */ /* 0x000fc400078e000f */
[----:B------:R-:W-:Y:S01]  /*84f0*/  IMAD.MOV.U32 R226, RZ, RZ, R13 ;  /* 0x000000ffffe27224 */ /* 0x000fe200078e000d */
[----:B------:R0:W5:Y:S01]  /*8500*/  LDL.LU R17, [R1+0x2c8] ;  /* 0x0002c80001117983 */ /* 0x0001620000300800 */
[----:B------:R-:W-:Y:S02]  /*8510*/  IMAD.MOV.U32 R227, RZ, RZ, R12 ;  /* 0x000000ffffe37224 */ /* 0x000fe400078e000c */
[----:B------:R-:W-:Y:S01]  /*8520*/  IMAD.MOV.U32 R229, RZ, RZ, R10 ;  /* 0x000000ffffe57224 */ /* 0x000fe200078e000a */
[----:B------:R0:W5:Y:S01]  /*8530*/  LDL.LU R16, [R1+0x2c4] ;  /* 0x0002c40001107983 */ /* 0x0001620000300800 */
[----:B------:R-:W-:Y:S02]  /*8540*/  IMAD.MOV.U32 R230, RZ, RZ, R9 ;  /* 0x000000ffffe67224 */ /* 0x000fe400078e0009 */
[----:B------:R-:W-:Y:S01]  /*8550*/  IMAD.MOV.U32 R232, RZ, RZ, R7 ;  /* 0x000000ffffe87224 */ /* 0x000fe200078e0007 */
[----:B------:R0:W5:Y:S01]  /*8560*/  LDL.LU R3, [R1+0x2c0] ;  /* 0x0002c00001037983 */ /* 0x0001620000300800 */
[----:B------:R-:W-:-:S02]  /*8570*/  IMAD.MOV.U32 R233, RZ, RZ, R6 ;  /* 0x000000ffffe97224 */ /* 0x000fc400078e0006 */
[----:B------:R-:W-:Y:S01]  /*8580*/  IMAD.MOV.U32 R235, RZ, RZ, R4 ;  /* 0x000000ffffeb7224 */ /* 0x000fe200078e0004 */
[----:B------:R0:W5:Y:S05]  /*8590*/  LDL.LU R2, [R1+0x2bc] ;  /* 0x0002bc0001027983 */ /* 0x00016a0000300800 */
        /* <DEDUP_REMOVED lines=67> */
[----:B-1----:R0:W5:Y:S04]  /*89d0*/  LDL.LU R152, [R1+0x2b8] ;  /* 0x0002b80001987983 */ /* 0x0021680000300800 */
[----:B------:R-:W2:Y:S04]  /*89e0*/  LDL.LU.64 R150, [R1+0x2b0] ;  /* 0x0002b00001967983 */ /* 0x000ea80000300a00 */
        /* <DEDUP_REMOVED lines=20> */
[----:B------:R-:W2:Y:S01]  /*8b30*/  LDL.LU.64 R108, [R1+0x208] ;  /* 0x00020800016c7983 */ /* 0x000ea20000300a00 */
[----:B------:R-:W-:Y:S01]  /*8b40*/  UIADD3 UR12, UR8, 0xc06, URZ ;  /* 0x00000c06080c7890 */ /* 0x000fe2000fffe03f */
[----:B------:R-:W-:Y:S01]  /*8b50*/  UMOV UR13, 0x40000040 ;  /* 0x40000040000d7882 */ /* 0x000fe20000000000 */
[----:B--2---:R-:W-:-:S07]  /*8b60*/  WARPGROUP.ARRIVE ;  /* 0x00000000000079c5 */ /* 0x004fce0000000000 */
[----:B------:R-:W-:Y:S03]  /*8b70*/  HGMMA.64x256x16.F32 R24, gdesc[UR12], R24, gsb0 ;  /* 0x03e000000c1879f0 */ /* 0x000fe60008000818 */
[----:B------:R-:W-:Y:S02]  /*8b80*/  WARPGROUP.DEPBAR.LE gsb0, 0x0 ;  /* 0x00008000000079c5 */ /* 0x000fe40000010000 */
[----:B0-----:R-:W-:Y:S05]  /*8b90*/  @!P1 BRA `(.L_x_22) ;  /* 0x0000008000c89947 */ /* 0x001fea0003800000 */
[----:B------:R-:W-:Y:S01]  /*8ba0*/  UIADD3 UR6, UR37, 0x1, URZ ;  /* 0x0000000125067890 */ /* 0x000fe2000fffe03f */
[----:B-----5:R-:W-:Y:S01]  /*8bb0*/  R2UR UR9, R3 ;  /* 0x00000000030972ca */ /* 0x020fe200000e0000 */
[----:B------:R-:W-:Y:S02]  /*8bc0*/  UMOV UR8, UR37 ;  /* 0x0000002500087c82 */ /* 0x000fe40008000000 */
[----:B------:R-:W-:-:S04]  /*8bd0*/  UISETP.NE.AND UP0, UPT, UR6, 0x4, UPT ;  /* 0x000000040600788c */ /* 0x000fc8000bf05270 */
[----:B------:R-:W-:Y:S02]  /*8be0*/  USEL UR7, URZ, 0x1, UP0 ;  /* 0x000000013f077887 */ /* 0x000fe40008000000 */
[----:B------:R-:W-:Y:S02]  /*8bf0*/  USEL UR6, UR6, URZ, UP0 ;  /* 0x0000003f06067287 */ /* 0x000fe40008000000 */
[----:B------:R-:W-:-:S12]  /*8c00*/  ULOP3.LUT UR7, UR36, UR7, URZ, 0x3c, !UPT ;  /* 0x0000000724077292 */ /* 0x000fd8000f8e3c3f */
.L_x_29:
[----:B------:R-:W-:Y:S05]  /*8c10*/  @!P0 BRA `(.L_x_23) ;  /* 0x0000000000048947 */ /* 0x000fea0003800000 */
[----:B------:R-:W-:Y:S01]  /*8c20*/  BPT.TRAP 0x1 ;  /* 0x000000040000795c */ /* 0x000fe20000300000 */
.L_x_23:
[----:B------:R-:W0:Y:S01]  /*8c30*/  S2UR UR11, SR_CgaCtaId ;  /* 0x00000000000b79c3 */ /* 0x000e220000008800 */
[----:B------:R-:W-:Y:S01]  /*8c40*/  UMOV UR10, 0x400 ;  /* 0x00000400000a7882 */ /* 0x000fe20000000000 */
[----:B------:R-:W-:Y:S01]  /*8c50*/  IMAD.U32 R3, RZ, RZ, UR6 ;  /* 0x00000006ff037e24 */ /* 0x000fe2000f8e00ff */
[----:B------:R-:W-:-:S04]  /*8c60*/  MOV R4, UR7 ;  /* 0x0000000700047c02 */ /* 0x000fc80008000f00 */
[----:B------:R-:W-:Y:S01]  /*8c70*/  SHF.L.U32 R4, R4, 0x1f, RZ ;  /* 0x0000001f04047819 */ /* 0x000fe200000006ff */
[----:B0-----:R-:W-:-:S06]  /*8c80*/  ULEA UR10, UR11, UR10, 0x18 ;  /* 0x0000000a0b0a7291 */ /* 0x001fcc000f8ec03f */
[----:B------:R-:W-:-:S04]  /*8c90*/  IMAD.U32 R0, RZ, RZ, UR10 ;  /* 0x0000000aff007e24 */ /* 0x000fc8000f8e00ff */
[----:B------:R-:W-:-:S04]  /*8ca0*/  IMAD R3, R3, 0x8, R0 ;  /* 0x0000000803037824 */ /* 0x000fc800078e0200 */
[----:B------:R0:W1:Y:S01]  /*8cb0*/  SYNCS.PHASECHK.TRANS64.TRYWAIT P1, [R3+URZ], R4 ;  /* 0x00000004030075a7 */ /* 0x000062000802017f */
[----:B------:R-:W-:Y:S05]  /*8cc0*/  @!P0 BRA `(.L_x_24) ;  /* 0x0000000000048947 */ /* 0x000fea0003800000 */
[----:B------:R-:W-:Y:S01]  /*8cd0*/  BPT.TRAP 0x1 ;  /* 0x000000040000795c */ /* 0x000fe20000300000 */
.L_x_24:
[----:B-1----:R-:W-:Y:S05]  /*8ce0*/  @P1 BRA `(.L_x_25) ;  /* 0x0000000000081947 */ /* 0x002fea0003800000 */
[----:B------:R-:W1:Y:S02]  /*8cf0*/  SYNCS.PHASECHK.TRANS64.TRYWAIT P1, [R3+URZ], R4 ;  /* 0x00000004030075a7 */ /* 0x000e64000802017f */
[----:B-1----:R-:W-:Y:S05]  /*8d00*/  @!P1 BRA `(.L_x_26) ;  /* 0x000001b400609947 */ /* 0x002fea0003800000 */
.L_x_25:
        /* <DEDUP_REMOVED lines=64> */
[----:B--2---:R-:W2:Y:S04]  /*9110*/  LDL.LU.64 R24, [R1] ;  /* 0x0000000001187983 */ /* 0x004ea80000300a00 */
        /* <DEDUP_REMOVED lines=63> */
[----:B------:R-:W-:-:S02]  /*9510*/  ULEA UR10, UR6, UR4, 0xc ;  /* 0x00000004060a7291 */ /* 0x000fc4000f8e603f */
[----:B------:R-:W-:Y:S01]  /*9520*/  ULEA UR11, UR6, UR5, 0xc ;  /* 0x00000005060b7291 */ /* 0x000fe2000f8e603f */
[----:B------:R-:W-:Y:S01]  /*9530*/  STL [R1+0x2c8], R17 ;  /* 0x0002c81101007387 */ /* 0x000fe20000100800 */
[----:B------:R-:W-:Y:S01]  /*9540*/  UMOV UR13, 0x40000040 ;  /* 0x40000040000d7882 */ /* 0x000fe20000000000 */
[----:B------:R-:W-:Y:S02]  /*9550*/  UMOV UR15, 0x40000040 ;  /* 0x40000040000f7882 */ /* 0x000fe40000000000 */
[----:B------:R-:W-:Y:S01]  /*9560*/  UMOV UR12, UR10 ;  /* 0x0000000a000c7c82 */ /* 0x000fe20008000000 */
[----:B------:R-:W-:Y:S01]  /*9570*/  STL [R1+0x2c4], R16 ;  /* 0x0002c41001007387 */ /* 0x000fe20000100800 */
[----:B------:R-:W-:-:S03]  /*9580*/  UMOV UR14, UR11 ;  /* 0x0000000b000e7c82 */ /* 0x000fc60008000000 */
[----:B------:R3:W-:Y:S04]  /*9590*/  STL [R1+0x2c0], R2 ;  /* 0x0002c00201007387 */ /* 0x0007e80000100800 */
[----:B------:R4:W-:Y:S01]  /*95a0*/  STL [R1+0x2bc], R0 ;  /* 0x0002bc0001007387 */ /* 0x0009e20000100800 */
[----:B--2---:R-:W-:-:S06]  /*95b0*/  WARPGROUP.ARRIVE ;  /* 0x00000000000079c5 */ /* 0x004fcc0000000000 */
[----:B------:R-:W-:Y:S03]  /*95c0*/  HGMMA.64x256x16.F32 R24, gdesc[UR12], R24, gsb0 ;  /* 0x03e000000c1879f0 */ /* 0x000fe60008000818 */
[----:B------:R-:W-:Y:S02]  /*95d0*/  WARPGROUP.DEPBAR.LE gsb0, 0x0 ;  /* 0x00008000000079c5 */ /* 0x000fe40000010000 */
[----:B------:R-:W-:Y:S01]  /*95e0*/  STL.64 [R1], R24 ;  /* 0x0000001801007387 */ /* 0x000fe20000100a00 */
[----:B---3--:R-:W-:Y:S01]  /*95f0*/  IMAD.MOV.U32 R2, RZ, RZ, R150 ;  /* 0x000000ffff027224 */ /* 0x008fe200078e0096 */
[----:B----4-:R-:W-:Y:S01]  /*9600*/  MOV R0, R151 ;  /* 0x0000009700007202 */ /* 0x010fe20000000f00 */
[----:B01----:R-:W-:Y:S01]  /*9610*/  IMAD.MOV.U32 R3, RZ, RZ, R149 ;  /* 0x000000ffff037224 */ /* 0x003fe200078e0095 */
[----:B------:R-:W-:Y:S01]  /*9620*/  STL.64 [R1+0x8], R26 ;  /* 0x0000081a01007387 */ /* 0x000fe20000100a00 */
        /* <DEDUP_REMOVED lines=39> */
[----:B------:R-:W2:Y:S01]  /*98a0*/  LDL.LU.64 R150, [R1+0xcf0] ;  /* 0x000cf00001967983 */ /* 0x000ea20000300a00 */
        /* <DEDUP_REMOVED lines=96> */
[----:B------:R-:W-:-:S03]  /*9eb0*/  IMAD.MOV.U32 R234, RZ, RZ, R47 ;  /* 0x000000ffffea7224 */ /* 0x000fc600078e002f */
        /* <DEDUP_REMOVED lines=28> */
[----:B0-----:R-:W2:Y:S04]  /*a080*/  LDL.LU.64 R44, [R1+0xb48] ;  /* 0x000b4800012c7983 */ /* 0x001ea80000300a00 */
        /* <DEDUP_REMOVED lines=11> */
[----:B------:R-:W-:-:S02]  /*a140*/  UMOV UR13, 0x40000040 ;  /* 0x40000040000d7882 */ /* 0x000fc40000000000 */
[----:B------:R-:W-:Y:S01]  /*a150*/  STL [R1+0xaf0], R152 ;  /* 0x000af09801007387 */ /* 0x000fe20000100800 */
[----:B--2---:R-:W-:-:S06]  /*a160*/  WARPGROUP.ARRIVE ;  /* 0x00000000000079c5 */ /* 0x004fcc0000000000 */
        /* <DEDUP_REMOVED lines=844> */
[----:B------:R-:W-:-:S03]  /*d630*/  MOV R2, R150 ;  /* 0x0000009600027202 */ /* 0x000fc60000000f00 */
[----:B------:R-:W-:Y:S01]  /*d640*/  STL.64 [R1+0x38], R38 ;  /* 0x0000382601007387 */ /* 0x000fe20000100a00 */
[----:B------:R-:W-:-:S03]  /*d650*/  IMAD.MOV.U32 R0, RZ, RZ, R151 ;  /* 0x000000ffff007224 */ /* 0x000fc600078e0097 */
[----:B------:R-:W-:Y:S01]  /*d660*/  STL.64 [R1+0x40], R40 ;  /* 0x0000402801007387 */ /* 0x000fe20000100a00 */
[----:B------:R-:W-:-:S03]  /*d670*/  IMAD.MOV.U32 R4, RZ, RZ, R148 ;  /* 0x000000ffff047224 */ /* 0x000fc600078e0094 */
[----:B------:R-:W-:Y:S01]  /*d680*/  STL.64 [R1+0x48], R42 ;  /* 0x0000482a01007387 */ /* 0x000fe20000100a00 */
[----:B------:R-:W-:Y:S01]  /*d690*/  IMAD.MOV.U32 R3, RZ, RZ, R149 ;  /* 0x000000ffff037224 */ /* 0x000fe200078e0095 */
[----:B------:R-:W-:Y:S02]  /*d6a0*/  MOV R5, R147 ;  /* 0x0000009300057202 */ /* 0x000fe40000000f00 */
[----:B------:R0:W-:Y:S01]  /*d6b0*/  STL.64 [R1+0x50], R44 ;  /* 0x0000502c01007387 */ /* 0x0001e20000100a00 */
        /* <DEDUP_REMOVED lines=149> */
[----:B------:R-:W-:Y:S02]  /*e010*/  IMAD.MOV.U32 R235, RZ, RZ, R46 ;  /* 0x000000ffffeb7224 */ /* 0x000fe400078e002e */
[----:B------:R-:W-:Y:S01]  /*e020*/  IMAD.MOV.U32 R234, RZ, RZ, R47 ;  /* 0x000000ffffea7224 */ /* 0x000fe200078e002f */
        /* <DEDUP_REMOVED lines=355> */
[----:B------:R-:W-:Y:S01]  /*f660*/  MOV R6, R148 ;  /* 0x0000009400067202 */ /* 0x000fe20000000f00 */
[----:B------:R-:W-:Y:S02]  /*f670*/  IMAD.MOV.U32 R5, RZ, RZ, R149 ;  /* 0x000000ffff057224 */ /* 0x000fe400078e0095 */
[----:B------:R-:W-:Y:S01]  /*f680*/  STL.64 [R1+0x48], R42 ;  /* 0x0000482a01007387 */ /* 0x000fe20000100a00 */
[----:B------:R-:W-:Y:S01]  /*f690*/  MOV R8, R146 ;  /* 0x0000009200087202 */ /* 0x000fe20000000f00 */
[----:B------:R-:W-:Y:S02]  /*f6a0*/  IMAD.MOV.U32 R7, RZ, RZ, R147 ;  /* 0x000000ffff077224 */ /* 0x000fe400078e0093 */
[----:B------:R0:W-:Y:S01]  /*f6b0*/  STL.64 [R1+0x50], R44 ;  /* 0x0000502c01007387 */ /* 0x0001e20000100a00 */
[----:B------:R-:W-:Y:S01]  /*f6c0*/  MOV R10, R144 ;  /* 0x00000090000a7202 */ /* 0x000fe20000000f00 */
[----:B------:R-:W-:-:S02]  /*f6d0*/  IMAD.MOV.U32 R9, RZ, RZ, R145 ;  /* 0x000000ffff097224 */ /* 0x000fc400078e0091 */
[----:B------:R-:W3:Y:S01]  /*f6e0*/  LDL.LU.64 R150, [R1+0x4c8] ;  /* 0x0004c80001967983 */ /* 0x000ee20000300a00 */
[----:B------:R-:W-:Y:S01]  /*f6f0*/  MOV R12, R142 ;  /* 0x0000008e000c7202 */ /* 0x000fe20000000f00 */
[----:B------:R-:W-:Y:S02]  /*f700*/  IMAD.MOV.U32 R11, RZ, RZ, R143 ;  /* 0x000000ffff0b7224 */ /* 0x000fe400078e008f */
[----:B------:R-:W3:Y:S01]  /*f710*/  LDL.LU.64 R148, [R1+0x4c0] ;  /* 0x0004c00001947983 */ /* 0x000ee20000300a00 */
[----:B------:R-:W-:Y:S01]  /*f720*/  MOV R14, R140 ;  /* 0x0000008c000e7202 */ /* 0x000fe20000000f00 */
[----:B------:R-:W-:Y:S02]  /*f730*/  IMAD.MOV.U32 R13, RZ, RZ, R141 ;  /* 0x000000ffff0d7224 */ /* 0x000fe400078e008d */
[----:B------:R-:W3:Y:S01]  /*f740*/  LDL.LU.64 R146, [R1+0x4b8] ;  /* 0x0004b80001927983 */ /* 0x000ee20000300a00 */
        /* <DEDUP_REMOVED lines=248> */
[----:B------:R0:W5:Y:S01]  /*106d0*/  LDL.LU R17, [R1+0x2c8] ;  /* 0x0002c80001117983 */ /* 0x0001620000300800 */
[----:B------:R-:W-:Y:S01]  /*106e0*/  UIADD3 UR14, UR11, 0x806, URZ ;  /* 0x000008060b0e7890 */ /* 0x000fe2000fffe03f */
[----:B------:R-:W-:Y:S01]  /*106f0*/  UMOV UR13, 0x40000040 ;  /* 0x40000040000d7882 */ /* 0x000fe20000000000 */
[----:B------:R-:W-:Y:S01]  /*10700*/  UMOV UR15, 0x40000040 ;  /* 0x40000040000f7882 */ /* 0x000fe20000000000 */
[----:B------:R0:W5:Y:S04]  /*10710*/  LDL.LU R16, [R1+0x2c4] ;  /* 0x0002c40001107983 */ /* 0x0001680000300800 */
[----:B------:R0:W5:Y:S04]  /*10720*/  LDL.LU R2, [R1+0x2c0] ;  /* 0x0002c00001027983 */ /* 0x0001680000300800 */
[----:B------:R0:W5:Y:S01]  /*10730*/  LDL.LU R0, [R1+0x2bc] ;  /* 0x0002bc0001007983 */ /* 0x0001620000300800 */
        /* <DEDUP_REMOVED lines=96> */
[----:B------:R-:W-:Y:S01]  /*10d40*/  BPT.TRAP 0x1 ;  /* 0x000000040000795c */ /* 0x000fe20000300000 */
.L_x_27:
[----:B-----5:R-:W-:Y:S01]  /*10d50*/  ISETP.NE.AND P1, PT, R17, RZ, PT ;  /* 0x000000ff1100720c */ /* 0x020fe20003f25270 */
[----:B------:R-:W-:Y:S01]  /*10d60*/  UISETP.GT.U32.AND UP0, UPT, UR38, 0x1, UPT ;  /* 0x000000012600788c */ /* 0x000fe2000bf04070 */
[----:B------:R-:W-:-:S11]  /*10d70*/  MOV R3, UR8 ;  /* 0x0000000800037c02 */ /* 0x000fd60008000f00 */
[----:B------:R-:W-:-:S05]  /*10d80*/  @P1 IMAD R3, R3, 0x8, R0 ;  /* 0x0000000803031824 */ /* 0x000fca00078e0200 */
[----:B------:R-:W-:-:S04]  /*10d90*/  @P1 IADD3 R3, R3, 0x20, RZ ;  /* 0x0000002003031810 */ /* 0x000fc80007ffe0ff */
[----:B------:R-:W-:-:S04]  /*10da0*/  @P1 PRMT R3, R152, 0x654, R3 ;  /* 0x0000065498031816 */ /* 0x000fc80000000003 */
[----:B------:R0:W-:Y:S01]  /*10db0*/  @P1 SYNCS.ARRIVE.TRANS64.RED.A1T0 RZ, [R3+URZ], RZ ;  /* 0x000000ff03ff19a7 */ /* 0x0001e2000810043f */
[----:B------:R-:W-:-:S13]  /*10dc0*/  PLOP3.LUT P1, PT, PT, PT, UP0, 0x80, 0x0 ;  /* 0x000000000000781c */ /* 0x000fda0003f2f008 */
[----:B0-----:R-:W-:Y:S05]  /*10dd0*/  @P1 BRA `(.L_x_28) ;  /* 0x0000000000041947 */ /* 0x001fea0003800000 */
[----:B------:R-:W-:Y:S01]  /*10de0*/  BPT.TRAP 0x1 ;  /* 0x000000040000795c */ /* 0x000fe20000300000 */
.L_x_28:
[----:B------:R-:W-:Y:S02]  /*10df0*/  UISETP.GT.AND UP2, UPT, UR9, 0x1, UPT ;  /* 0x000000010900788c */ /* 0x000fe4000bf44270 */
[----:B------:R-:W-:Y:S02]  /*10e00*/  UIADD3 UR6, UR6, 0x1, URZ ;  /* 0x0000000106067890 */ /* 0x000fe4000fffe03f */
[----:B------:R-:W-:Y:S02]  /*10e10*/  UIADD3 UR8, UR8, 0x1, URZ ;  /* 0x0000000108087890 */ /* 0x000fe4000fffe03f */
[----:B------:R-:W-:Y:S01]  /*10e20*/  PLOP3.LUT P1, PT, PT, PT, UP2, 0x80, 0x0 ;  /* 0x000000000000781c */ /* 0x000fe20003f2f028 */
[----:B------:R-:W-:Y:S02]  /*10e30*/  UISETP.NE.AND UP0, UPT, UR6, 0x4, UPT ;  /* 0x000000040600788c */ /* 0x000fe4000bf05270 */
[----:B------:R-:W-:Y:S02]  /*10e40*/  UIADD3 UR10, UR9, -0x1, URZ ;  /* 0xffffffff090a7890 */ /* 0x000fe4000fffe03f */
[----:B------:R-:W-:-:S02]  /*10e50*/  USEL UR9, URZ, 0x1, UP0 ;  /* 0x000000013f097887 */ /* 0x000fc40008000000 */
[----:B------:R-:W-:Y:S02]  /*10e60*/  UISETP.NE.AND UP1, UPT, UR8, 0x4, UPT ;  /* 0x000000040800788c */ /* 0x000fe4000bf25270 */
[----:B------:R-:W-:Y:S02]  /*10e70*/  ULOP3.LUT UR7, UR7, UR9, URZ, 0x3c, !UPT ;  /* 0x0000000907077292 */ /* 0x000fe4000f8e3c3f */
[----:B------:R-:W-:Y:S02]  /*10e80*/  USEL UR6, UR6, URZ, UP0 ;  /* 0x0000003f06067287 */ /* 0x000fe40008000000 */
[----:B------:R-:W-:Y:S01]  /*10e90*/  USEL UR8, UR8, URZ, UP1 ;  /* 0x0000003f08087287 */ /* 0x000fe20008800000 */
[----:B------:R-:W-:Y:S01]  /*10ea0*/  UMOV UR9, UR10 ;  /* 0x0000000a00097c82 */ /* 0x000fe20008000000 */
[----:B------:R-:W-:Y:S10]  /*10eb0*/  @P1 BRA `(.L_x_29) ;  /* 0xffffff7c00541947 */ /* 0x000ff4000383ffff */
.L_x_22:
[----:B-----5:R-:W0:Y:S02]  /*10ec0*/  LDC R3, c[0x0][0x28c] ;  /* 0x0000a300ff037b82 */ /* 0x020e240000000800 */
[----:B0-----:R-:W-:-:S13]  /*10ed0*/  ISETP.GE.AND P1, PT, R3, 0x1, PT ;  /* 0x000000010300780c */ /* 0x001fda0003f26270 */
[----:B------:R-:W-:Y:S05]  /*10ee0*/  @!P1 BRA `(.L_x_30) ;  /* 0x0000000000449947 */ /* 0x000fea0003800000 */
[----:B------:R-:W-:Y:S05]  /*10ef0*/  @!P0 BRA `(.L_x_31) ;  /* 0x0000000000048947 */ /* 0x000fea0003800000 */
[----:B------:R-:W-:Y:S01]  /*10f00*/  BPT.TRAP 0x1 ;  /* 0x000000040000795c */ /* 0x000fe20000300000 */
.L_x_31:
[----:B------:R-:W-:Y:S01]  /*10f10*/  ISETP.NE.AND P0, PT, R17, RZ, PT ;  /* 0x000000ff1100720c */ /* 0x000fe20003f05270 */
[----:B------:R-:W-:-:S12]  /*10f20*/  UISETP.LT.AND UP1, UPT, UR43, 0x1, UPT ;  /* 0x000000012b00788c */ /* 0x000fd8000bf21270 */
[----:B------:R-:W-:-:S05]  /*10f30*/  VOTEU.ANY UP0, P0 ;  /* 0x00000000003f7886 */ /* 0x000fca0000000100 */
[----:B------:R-:W-:-:S04]  /*10f40*/  @UP0 USEL UR4, UR43, 0x1, UP1 ;  /* 0x000000012b040887 */ /* 0x000fc80008800000 */
[----:B------:R-:W-:Y:S02]  /*10f50*/  @UP0 UIADD3 UR4, UR37, UR43, -UR4 ;  /* 0x0000002b25040290 */ /* 0x000fe4000fffe804 */
[----:B------:R-:W-:-:S04]  /*10f60*/  UISETP.GT.U32.AND UP0, UPT, UR38, 0x1, UPT ;  /* 0x000000012600788c */ /* 0x000fc8000bf04070 */
[----:B------:R-:W-:-:S05]  /*10f70*/  IMAD.U32 R3, RZ, RZ, UR4 ;  /* 0x00000004ff037e24 */ /* 0x000fca000f8e00ff */
[----:B------:R-:W-:-:S04]  /*10f80*/  @P0 SHF.L.U32 R3, R3, 0x3, RZ ;  /* 0x0000000303030819 */ /* 0x000fc800000006ff */
[----:B------:R-:W-:-:S04]  /*10f90*/  @P0 LOP3.LUT R3, R3, 0x18, RZ, 0xc0, !PT ;  /* 0x0000001803030812 */ /* 0x000fc800078ec0ff */
[----:B------:R-:W-:-:S04]  /*10fa0*/  @P0 IADD3 R0, R0, 0x20, R3 ;  /* 0x0000002000000810 */ /* 0x000fc80007ffe003 */
[----:B------:R-:W-:-:S04]  /*10fb0*/  @P0 PRMT R0, R152, 0x654, R0 ;  /* 0x0000065498000816 */ /* 0x000fc80000000000 */
[----:B------:R0:W-:Y:S01]  /*10fc0*/  @P0 SYNCS.ARRIVE.TRANS64.RED.A1T0 RZ, [R0+URZ], RZ ;  /* 0x000000ff00ff09a7 */ /* 0x0001e2000810043f */
[----:B------:R-:W-:-:S13]  /*10fd0*/  PLOP3.LUT P0, PT, PT, PT, UP0, 0x80, 0x0 ;  /* 0x000000000000781c */ /* 0x000fda0003f0f008 */
[----:B0-----:R-:W-:Y:S05]  /*10fe0*/  @P0 BRA `(.L_x_30) ;  /* 0x0000000000040947 */ /* 0x001fea0003800000 */
[----:B------:R-:W-:Y:S01]  /*10ff0*/  BPT.TRAP 0x1 ;  /* 0x000000040000795c */ /* 0x000fe20000300000 */
.L_x_30:
[----:B------:R-:W0:Y:S01]  /*11000*/  S2R R8, SR_TID.X ;  /* 0x0000000000087919 */ /* 0x000e220000002100 */
[----:B------:R-:W-:Y:S01]  /*11010*/  IMAD.MOV.U32 R19, RZ, RZ, 0x6540 ;  /* 0x00006540ff137424 */ /* 0x000fe200078e00ff */
[----:B------:R-:W-:Y:S02]  /*11020*/  UIMAD.WIDE UR6, UR40, 0x100, URZ ;  /* 0x00000100280678a5 */ /* 0x000fe4000f8e023f */
[----:B------:R-:W-:Y:S01]  /*11030*/  USHF.R.S32.HI UR10, URZ, 0x1f, UR42 ;  /* 0x0000001f3f0a7899 */ /* 0x000fe2000801142a */
[----:B------:R-:W-:Y:S01]  /*11040*/  ULDC.64 UR8, c[0x0][0x5d0] ;  /* 0x0001740000087ab9 */ /* 0x000fe20000000a00 */
[----:B------:R-:W-:Y:S02]  /*11050*/  UIADD3 UR37, UR43, UR37, URZ ;  /* 0x000000252b257290 */ /* 0x000fe4000fffe03f */
[----:B------:R-:W-:Y:S02]  /*11060*/  UIMAD UR4, UR10, UR8, URZ ;  /* 0x000000080a0472a4 */ /* 0x000fe4000f8e023f */
[----:B------:R-:W-:-:S02]  /*11070*/  USHF.L.U32 UR40, UR40, 0x8, URZ ;  /* 0x0000000828287899 */ /* 0x000fc4000800063f */
[----:B------:R-:W-:Y:S01]  /*11080*/  UIMAD UR4, UR42, UR9, UR4 ;  /* 0x000000092a0472a4 */ /* 0x000fe2000f8e0204 */
[----:B------:R-:W-:Y:S01]  /*11090*/  ULDC UR5, c[0x0][0x284] ;  /* 0x0000a10000057ab9 */ /* 0x000fe20000000800 */
[----:B------:R-:W-:Y:S01]  /*110a0*/  UISETP.GT.U32.AND UP0, UPT, UR37, 0x3, UPT ;  /* 0x000000032500788c */ /* 0x000fe2000bf04070 */
[----:B------:R-:W-:-:S03]  /*110b0*/  MOV R153, UR5 ;  /* 0x0000000500997c02 */ /* 0x000fc60008000f00 */
[----:B------:R-:W-:Y:S01]  /*110c0*/  UISETP.LT.U32.AND UP0, UPT, UR43, 0x4, UP0 ;  /* 0x000000042b00788c */ /* 0x000fe20008701070 */
[--C-:B0-----:R-:W-:Y:S02]  /*110d0*/  SHF.R.U32.HI R4, RZ, 0x7, R8.reuse ;  /* 0x00000007ff047819 */ /* 0x101fe40000011608 */
[----:B------:R-:W-:Y:S02]  /*110e0*/  SHF.R.U32.HI R5, RZ, 0x2, R8 ;  /* 0x00000002ff057819 */ /* 0x000fe40000011608 */
[----:B------:R-:W-:Y:S02]  /*110f0*/  LOP3.LUT R4, R4, 0x1, RZ, 0xc0, !PT ;  /* 0x0000000104047812 */ /* 0x000fe400078ec0ff */
[C---:B------:R-:W-:Y:S02]  /*11100*/  SHF.L.U32 R18, R8.reuse, 0x1, RZ ;  /* 0x0000000108127819 */ /* 0x040fe400000006ff */
[----:B------:R-:W-:Y:S01]  /*11110*/  LOP3.LUT R6, R8, 0x60, RZ, 0xc0, !PT ;  /* 0x0000006008067812 */ /* 0x000fe200078ec0ff */
[----:B------:R-:W-:Y:S01]  /*11120*/  IMAD.SHL.U32 R3, R4, 0x40, RZ ;  /* 0x0000004004037824 */ /* 0x000fe200078e00ff */
[----:B------:R-:W-:-:S02]  /*11130*/  LOP3.LUT R5, R5, 0x7, RZ, 0xc0, !PT ;  /* 0x0000000705057812 */ /* 0x000fc400078ec0ff */
[----:B------:R-:W-:Y:S02]  /*11140*/  LOP3.LUT R18, R18, 0x6, RZ, 0xc0, !PT ;  /* 0x0000000612127812 */ /* 0x000fe400078ec0ff */
[----:B------:R-:W-:Y:S02]  /*11150*/  SHF.R.U32.HI R6, RZ, 0x1, R6 ;  /* 0x00000001ff067819 */ /* 0x000fe40000011606 */
[--C-:B------:R-:W-:Y:S02]  /*11160*/  LOP3.LUT R3, R3, 0x40, R5.reuse, 0xe2, !PT ;  /* 0x0000004003037812 */ /* 0x100fe400078ee205 */
[----:B------:R-:W-:Y:S01]  /*11170*/  PRMT R18, R18, R19, UR41 ;  /* 0x0000002912127e16 */ /* 0x000fe20008000013 */
[----:B------:R-:W-:Y:S01]  /*11180*/  USHF.L.U32 UR41, UR41, 0x8, URZ ;  /* 0x0000000829297899 */ /* 0x000fe2000800063f */
[----:B------:R-:W-:Y:S01]  /*11190*/  IADD3 R0, RZ, -R6, -R5 ;  /* 0x80000006ff007210 */ /* 0x000fe20007ffe805 */
[----:B------:R-:W-:Y:S01]  /*111a0*/  IMAD.MOV.U32 R5, RZ, RZ, -0x2 ;  /* 0xfffffffeff057424 */ /* 0x000fe200078e00ff */
[----:B------:R-:W-:-:S02]  /*111b0*/  LOP3.LUT R3, R3, UR6, R6, 0xfe, !PT ;  /* 0x0000000603037c12 */ /* 0x000fc4000f8efe06 */
[----:B------:R-:W-:Y:S01]  /*111c0*/  SHF.R.S32.HI R19, RZ, 0x1f, R18 ;  /* 0x0000001fff137819 */ /* 0x000fe20000011412 */
[----:B------:R-:W-:Y:S01]  /*111d0*/  IMAD R0, R4, -0x40, R0 ;  /* 0xffffffc004007824 */ /* 0x000fe200078e0200 */
[----:B------:R-:W-:Y:S01]  /*111e0*/  MOV R6, UR8 ;  /* 0x0000000800067c02 */ /* 0x000fe20008000f00 */
[----:B------:R-:W-:Y:S02]  /*111f0*/  ULDC UR8, c[0x0][0x288] ;  /* 0x0000a20000087ab9 */ /* 0x000fe40000000800 */
[----:B------:R-:W-:Y:S01]  /*11200*/  UISETP.GE.AND UP1, UPT, UR41, UR8, UPT ;  /* 0x000000082900728c */ /* 0x000fe2000bf26270 */
[----:B------:R-:W-:Y:S01]  /*11210*/  IADD3 R153, R153, -UR40, R0 ;  /* 0x8000002899997c10 */ /* 0x000fe2000fffe000 */
[----:B------:R-:W-:Y:S01]  /*11220*/  IMAD.WIDE.U32 R6, R6, UR42, R18 ;  /* 0x0000002a06067c25 */ /* 0x000fe2000f8e0012 */
[----:B------:R-:W-:Y:S01]  /*11230*/  LOP3.LUT R0, R8, 0x3, RZ, 0xc0, !PT ;  /* 0x0000000308007812 */ /* 0x000fe200078ec0ff */
[----:B------:R-:W-:Y:S02]  /*11240*/  UISETP.GE.OR UP1, UPT, UR40, UR5, UP1 ;  /* 0x000000052800728c */ /* 0x000fe40008f26670 */
[----:B------:R-:W-:Y:S01]  /*11250*/  VIADD R7, R7, UR4 ;  /* 0x0000000407077c36 */ /* 0x000fe20008000000 */
[----:B------:R-:W-:Y:S01]  /*11260*/  USHF.R.U32.HI UR4, URZ, 0x2, UR37 ;  /* 0x000000023f047899 */ /* 0x000fe20008011625 */
[----:B------:R-:W-:Y:S01]  /*11270*/  IMAD R0, R0, R5, UR8 ;  /* 0x0000000800007e24 */ /* 0x000fe2000f8e0205 */
[----:B------:R-:W-:Y:S01]  /*11280*/  USEL UR5, URZ, 0x1, !UP0 ;  /* 0x000000013f057887 */ /* 0x000fe2000c000000 */
[----:B------:R-:W-:Y:S01]  /*11290*/  PLOP3.LUT P0, PT, PT, PT, UP1, 0x80, 0x0 ;  /* 0x000000000000781c */ /* 0x000fe20003f0f018 */
[----:B------:R-:W-:-:S02]  /*112a0*/  ULOP3.LUT UR4, UR4, 0x1, URZ, 0xc0, !UPT ;  /* 0x0000000104047892 */ /* 0x000fc4000f8ec03f */
[----:B------:R-:W-:Y:S01]  /*112b0*/  ULOP3.LUT UR37, UR37, 0x3, URZ, 0xc0, !UPT ;  /* 0x0000000325257892 */ /* 0x000fe2000f8ec03f */
[----:B------:R-:W-:Y:S01]  /*112c0*/  IADD3 R0, R0, -UR41, RZ ;  /* 0x8000002900007c10 */ /* 0x000fe2000fffe0ff */
[----:B------:R-:W-:Y:S01]  /*112d0*/  UISETP.NE.U32.AND UP2, UPT, UR4, 0x1, UPT ;  /* 0x000000010400788c */ /* 0x000fe2000bf45070 */
[----:B------:R-:W-:-:S03]  /*112e0*/  UMOV UR40, 0xffffffff ;  /* 0xffffffff00287882 */ /* 0x000fc60000000000 */
[----:B------:R-:W-:-:S04]  /*112f0*/  UISETP.GT.U32.AND UP2, UPT, UR43, 0x3, !UP2 ;  /* 0x000000032b00788c */ /* 0x000fc8000d744070 */
[----:B------:R-:W-:-:S04]  /*11300*/  USEL UR4, URZ, 0x1, !UP2 ;  /* 0x000000013f047887 */ /* 0x000fc8000d000000 */
[----:B------:R-:W-:Y:S01]  /*11310*/  ULOP3.LUT UR36, UR4, UR36, UR5, 0x96, !UPT ;  /* 0x0000002404247292 */ /* 0x000fe2000f8e9605 */
[----:B------:R-:W-:Y:S11]  /*11320*/  @P0 BRA `(.L_x_32) ;  /* 0x0000010c00e80947 */ /* 0x000ff60003800000 */
[----:B------:R-:W-:Y:S01]  /*11330*/  FSETP.NEU.AND P0, PT, R16, RZ, PT ;  /* 0x000000ff1000720b */ /* 0x000fe20003f0d000 */
[----:B------:R-:W-:Y:S01]  /*11340*/  ULDC.64 UR8, c[0x0][0x5c8] ;  /* 0x0001720000087ab9 */ /* 0x000fe20000000a00 */
[----:B------:R-:W-:Y:S01]  /*11350*/  ISETP.GT.AND P3, PT, R153, RZ, PT ;  /* 0x000000ff9900720c */ /* 0x000fe20003f64270 */
[----:B------:R-:W-:Y:S01]  /*11360*/  UIMAD UR4, UR7, UR8, URZ ;  /* 0x00000008070472a4 */ /* 0x000fe2000f8e023f */
[----:B------:R-:W-:Y:S01]  /*11370*/  IMAD.U32 R10, RZ, RZ, UR9 ;  /* 0x00000009ff0a7e24 */ /* 0x000fe2000f8e00ff */
[----:B------:R-:W-:Y:S01]  /*11380*/  BSSY B0, `(.L_x_32) ;  /* 0x00010f4000007945 */ /* 0x000fe20003800000 */
[----:B------:R-:W-:Y:S01]  /*11390*/  IMAD.WIDE.U32 R6, R3, UR8, R6 ;  /* 0x0000000803067c25 */ /* 0x000fe2000f8e0006 */
[----:B------:R-:W-:-:S03]  /*113a0*/  ISETP.GT.AND P1, PT, R0, RZ, P3 ;  /* 0x000000ff0000720c */ /* 0x000fc60001f24270 */
[----:B------:R-:W-:-:S05]  /*113b0*/  IMAD R10, R3, R10, UR4 ;  /* 0x00000004030a7e24 */ /* 0x000fca000f8e020a */
[----:B------:R-:W-:Y:S01]  /*113c0*/  IADD3 R10, R7, R10, RZ ;  /* 0x0000000a070a7210 */ /* 0x000fe20007ffe0ff */
[----:B------:R-:W-:Y:S06]  /*113d0*/  @!P0 BRA `(.L_x_33) ;  /* 0x000000b800108947 */ /* 0x000fec0003800000 */
[----:B------:R-:W0:Y:S01]  /*113e0*/  LDC.64 R22, c[0x0][0x5b8] ;  /* 0x00016e00ff167b82 */ /* 0x000e220000000a00 */
[----:B------:R-:W2:Y:S01]  /*113f0*/  LDL.LU R11, [R1] ;  /* 0x00000000010b7983 */ /* 0x000ea20000300800 */
[----:B------:R-:W-:-:S06]  /*11400*/  ULDC.64 UR4, c[0x0][0x5c0] ;  /* 0x0001700000047ab9 */ /* 0x000fcc0000000a00 */
[----:B------:R-:W1:Y:S08]  /*11410*/  LDC.64 R14, c[0x0][0x5b0] ;  /* 0x00016c00ff0e7b82 */ /* 0x000e700000000a00 */
[----:B------:R-:W3:Y:S01]  /*11420*/  LDC.64 R12, c[0x0][0x5a8] ;  /* 0x00016a00ff0c7b82 */ /* 0x000ee20000000a00 */
[C---:B0-----:R-:W-:Y:S02]  /*11430*/  IMAD R159, R22.reuse, UR10, RZ ;  /* 0x0000000a169f7c24 */ /* 0x041fe4000f8e02ff */
[----:B------:R-:W-:-:S04]  /*11440*/  IMAD.WIDE.U32 R154, R22, UR42, R18 ;  /* 0x0000002a169a7c25 */ /* 0x000fc8000f8e0012 */
[----:B------:R-:W-:Y:S01]  /*11450*/  IMAD R159, R23, UR42, R159 ;  /* 0x0000002a179f7c24 */ /* 0x000fe2000f8e029f */
[----:B------:R-:W-:Y:S01]  /*11460*/  MOV R20, R154 ;  /* 0x0000009a00147202 */ /* 0x000fe20000000f00 */
[----:B-1----:R-:W-:Y:S02]  /*11470*/  IMAD R158, R14, UR7, RZ ;  /* 0x000000070e9e7c24 */ /* 0x002fe4000f8e02ff */
[----:B------:R-:W-:Y:S02]  /*11480*/  IMAD.IADD R21, R155, 0x1, R159 ;  /* 0x000000019b157824 */ /* 0x000fe400078e029f */
[C---:B------:R-:W-:Y:S02]  /*11490*/  IMAD R158, R3.reuse, R15, R158 ;  /* 0x0000000f039e7224 */ /* 0x040fe400078e029e */
[----:B------:R-:W-:-:S04]  /*114a0*/  IMAD.WIDE.U32 R4, R3, R14, R20 ;  /* 0x0000000e03047225 */ /* 0x000fc800078e0014 */
[----:B------:R-:W-:Y:S01]  /*114b0*/  IMAD.IADD R5, R5, 0x1, R158 ;  /* 0x0000000105057824 */ /* 0x000fe200078e029e */
[----:B---3--:R-:W-:-:S04]  /*114c0*/  LEA R8, P0, R4, R12, 0x1 ;  /* 0x0000000c04087211 */ /* 0x008fc800078008ff */
[----:B------:R-:W-:-:S05]  /*114d0*/  LEA.HI.X R9, R4, R13, R5, 0x1, P0 ;  /* 0x0000000d04097211 */ /* 0x000fca00000f0c05 */
[----:B------:R-:W3:Y:S01]  /*114e0*/  @P1 LDG.E.LTC128B.U16 R23, desc[UR44][R8.64] ;  /* 0x0000002c08171981 */ /* 0x000ee2000c1e1520 */
[----:B------:R-:W-:Y:S01]  /*114f0*/  BSSY B1, `(.L_x_34) ;  /* 0x0000011000017945 */ /* 0x000fe20003800000 */
[----:B---3--:R-:W-:-:S05]  /*11500*/  HADD2.F32 R4, -RZ, R23.H0_H0 ;  /* 0x20000017ff047230 */ /* 0x008fca0000004100 */
[----:B------:R-:W-:-:S04]  /*11510*/  FMUL R4, R4, R16 ;  /* 0x0000001004047220 */ /* 0x000fc80000400000 */
[----:B--2---:R-:W-:Y:S01]  /*11520*/  FFMA R7, R11, R2, R4 ;  /* 0x000000020b077223 */ /* 0x004fe20000000004 */
[----:B------:R-:W-:-:S04]  /*11530*/  LEA R4, P0, R6, UR4, 0x1 ;  /* 0x0000000406047c11 */ /* 0x000fc8000f8008ff */
[----:B------:R-:W-:Y:S02]  /*11540*/  LEA.HI.X R5, R6, UR5, R10, 0x1, P0 ;  /* 0x0000000506057c11 */ /* 0x000fe400080f0c0a */
[----:B------:R-:W-:-:S05]  /*11550*/  F2FP.F16.F32.PACK_AB R6, RZ, R7 ;  /* 0x00000007ff06723e */ /* 0x000fca00000000ff */
[----:B------:R0:W-:Y:S02]  /*11560*/  @P1 STG.E.U16 desc[UR44][R4.64], R6 ;  /* 0x0000000604001986 */ /* 0x0001e4000c10152c */
[----:B0-----:R-:W-:-:S05]  /*11570*/  IMAD.WIDE.U32 R6, R3, R14, R18 ;  /* 0x0000000e03067225 */ /* 0x001fca00078e0012 */
[----:B------:R-:W-:-:S03]  /*11580*/  IADD3 R7, R158, R7, RZ ;  /* 0x000000079e077210 */ /* 0x000fc60007ffe0ff */
[----:B------:R-:W-:-:S04]  /*11590*/  IMAD.WIDE.U32 R6, R22, UR42, R6 ;  /* 0x0000002a16067c25 */ /* 0x000fc8000f8e0006 */
[----:B------:R-:W-:Y:S01]  /*115a0*/  IMAD.IADD R7, R159, 0x1, R7 ;  /* 0x000000019f077824 */ /* 0x000fe200078e0207 */
[----:B------:R-:W-:-:S04]  /*115b0*/  LEA R10, P0, R6, R12, 0x1 ;  /* 0x0000000c060a7211 */ /* 0x000fc800078008ff */
[----:B------:R-:W-:Y:S02]  /*115c0*/  LEA.HI.X R11, R6, R13, R7, 0x1, P0 ;  /* 0x0000000d060b7211 */ /* 0x000fe400000f0c07 */
[----:B------:R-:W-:-:S13]  /*115d0*/  ISETP.GT.AND P0, PT, R0, 0x1, P3 ;  /* 0x000000010000780c */ /* 0x000fda0001f04270 */
[----:B------:R-:W-:Y:S05]  /*115e0*/  @!P0 BRA `(.L_x_35) ;  /* 0x0000000000048947 */ /* 0x000fea0003800000 */
[----:B------:R0:W5:Y:S02]  /*115f0*/  LDG.E.LTC128B.U16 R23, desc[UR44][R10.64+0x2] ;  /* 0x0000022c0a177981 */ /* 0x000164000c1e1520 */
.L_x_35:
[----:B------:R-:W-:Y:S05]  /*11600*/  BSYNC B1 ;  /* 0x0000000000017941 */ /* 0x000fea0003800000 */
.L_x_34:
[----:B------:R-:W2:Y:S01]  /*11610*/  LDL.LU R7, [R1+0x4] ;  /* 0x0000040001077983 */ /* 0x000ea20000300800 */
[----:B-----5:R-:W-:Y:S01]  /*11620*/  HADD2.F32 R6, -RZ, R23.H0_H0 ;  /* 0x20000017ff067230 */ /* 0x020fe20000004100 */
[C---:B------:R-:W-:Y:S02]  /*11630*/  SHF.L.U64.HI R157, R14.reuse, 0x3, R15 ;  /* 0x000000030e9d7819 */ /* 0x040fe4000001020f */
[----:B------:R-:W-:Y:S01]  /*11640*/  SHF.L.U32 R156, R14, 0x3, RZ ;  /* 0x000000030e9c7819 */ /* 0x000fe200000006ff */
[----:B------:R-:W3:Y:S01]  /*11650*/  LDL.LU R160, [R1+0x8] ;  /* 0x0000080001a07983 */ /* 0x000ee20000300800 */
[----:B------:R-:W-:-:S04]  /*11660*/  FMUL R6, R6, R16 ;  /* 0x0000001006067220 */ /* 0x000fc80000400000 */
[----:B--2---:R-:W-:-:S05]  /*11670*/  FFMA R6, R7, R2, R6 ;  /* 0x0000000207067223 */ /* 0x004fca0000000006 */
[----:B------:R-:W-:-:S05]  /*11680*/  F2FP.F16.F32.PACK_AB R6, RZ, R6 ;  /* 0x00000006ff06723e */ /* 0x000fca00000000ff */
[----:B------:R1:W-:Y:S01]  /*11690*/  @P0 STG.E.U16 desc[UR44][R4.64+0x2], R6 ;  /* 0x0000020604000986 */ /* 0x0003e2000c10152c */
[----:B------:R-:W-:-:S04]  /*116a0*/  ISETP.GT.AND P0, PT, R153, 0x8, PT ;  /* 0x000000089900780c */ /* 0x000fc80003f04270 */
[----:B------:R-:W-:Y:S01]  /*116b0*/  ISETP.GT.AND P1, PT, R0, RZ, P0 ;  /* 0x000000ff0000720c */ /* 0x000fe20000724270 */
[----:B-1----:R-:W-:-:S04]  /*116c0*/  IMAD.WIDE.U32 R6, R3, R14, R156 ;  /* 0x0000000e03067225 */ /* 0x002fc800078e009c */
[----:B------:R-:W-:Y:S01]  /*116d0*/  IMAD.IADD R158, R158, 0x1, R7 ;  /* 0x000000019e9e7824 */ /* 0x000fe200078e0207 */
[----:B------:R-:W-:-:S04]  /*116e0*/  IADD3 R7, P2, R154, R6, RZ ;  /* 0x000000069a077210 */ /* 0x000fc80007f5e0ff */
[----:B------:R-:W-:Y:S02]  /*116f0*/  IADD3.X R9, R158, R21, RZ, P2, !PT ;  /* 0x000000159e097210 */ /* 0x000fe400017fe4ff */
[----:B------:R-:W-:-:S04]  /*11700*/  LEA R8, P2, R7, R12, 0x1 ;  /* 0x0000000c07087211 */ /* 0x000fc800078408ff */
[----:B------:R-:W-:-:S05]  /*11710*/  LEA.HI.X R9, R7, R13, R9, 0x1, P2 ;  /* 0x0000000d07097211 */ /* 0x000fca00010f0c09 */
[----:B------:R1:W2:Y:S01]  /*11720*/  @P1 LDG.E.LTC128B.U16 R23, desc[UR44][R8.64] ;  /* 0x0000002c08171981 */ /* 0x0002a2000c1e1520 */
[----:B------:R-:W-:Y:S01]  /*11730*/  IADD3 R6, P2, R18, R6, RZ ;  /* 0x0000000612067210 */ /* 0x000fe20007f5e0ff */
[----:B------:R-:W-:Y:S01]  /*11740*/  BSSY B1, `(.L_x_36) ;  /* 0x0000016000017945 */ /* 0x000fe20003800000 */
[----:B------:R-:W-:-:S03]  /*11750*/  ISETP.GT.AND P4, PT, R0, 0x1, P0 ;  /* 0x000000010000780c */ /* 0x000fc60000784270 */
[----:B------:R-:W-:Y:S02]  /*11760*/  IMAD.X R7, R19, 0x1, R158, P2 ;  /* 0x0000000113077824 */ /* 0x000fe400010e069e */
[----:B------:R-:W-:Y:S02]  /*11770*/  IMAD.U32 R158, RZ, RZ, UR9 ;  /* 0x00000009ff9e7e24 */ /* 0x000fe4000f8e00ff */
[----:B------:R-:W-:-:S05]  /*11780*/  IMAD.WIDE.U32 R6, R22, UR42, R6 ;  /* 0x0000002a16067c25 */ /* 0x000fca000f8e0006 */
[----:B------:R-:W-:Y:S02]  /*11790*/  IADD3 R7, R159, R7, RZ ;  /* 0x000000079f077210 */ /* 0x000fe40007ffe0ff */
[----:B-1----:R-:W-:-:S04]  /*117a0*/  LEA R8, P2, R6, R12, 0x1 ;  /* 0x0000000c06087211 */ /* 0x002fc800078408ff */
[----:B------:R-:W-:Y:S01]  /*117b0*/  LEA.HI.X R9, R6, R13, R7, 0x1, P2 ;  /* 0x0000000d06097211 */ /* 0x000fe200010f0c07 */
[----:B--2---:R-:W-:-:S05]  /*117c0*/  HADD2.F32 R6, -RZ, R23.H0_H0 ;  /* 0x20000017ff067230 */ /* 0x004fca0000004100 */
[----:B------:R-:W-:-:S04]  /*117d0*/  FMUL R6, R6, R16 ;  /* 0x0000001006067220 */ /* 0x000fc80000400000 */
[----:B---3--:R-:W-:Y:S01]  /*117e0*/  FFMA R7, R160, R2, R6 ;  /* 0x00000002a0077223 */ /* 0x008fe20000000006 */
[----:B------:R-:W-:Y:S01]  /*117f0*/  IMAD.U32 R160, RZ, RZ, UR8 ;  /* 0x00000008ffa07e24 */ /* 0x000fe2000f8e00ff */
[----:B------:R-:W-:-:S03]  /*11800*/  MOV R6, UR8 ;  /* 0x0000000800067c02 */ /* 0x000fc60008000f00 */
[----:B------:R-:W-:Y:S02]  /*11810*/  F2FP.F16.F32.PACK_AB R7, RZ, R7 ;  /* 0x00000007ff07723e */ /* 0x000fe400000000ff */
[----:B------:R-:W-:Y:S02]  /*11820*/  SHF.L.U32 R160, R160, 0x4, RZ ;  /* 0x00000004a0a07819 */ /* 0x000fe400000006ff */
[----:B------:R-:W-:Y:S02]  /*11830*/  SHF.L.U64.HI R158, R6, 0x4, R158 ;  /* 0x00000004069e7819 */ /* 0x000fe4000001029e */
[----:B------:R-:W-:Y:S02]  /*11840*/  IADD3 R6, P2, R160, R4, RZ ;  /* 0x00000004a0067210 */ /* 0x000fe40007f5e0ff */
[----:B------:R-:W-:-:S03]  /*11850*/  PRMT R161, R7, 0x7610, R161 ;  /* 0x0000761007a17816 */ /* 0x000fc600000000a1 */
[----:B------:R-:W-:-:S05]  /*11860*/  IMAD.X R7, R158, 0x1, R5, P2 ;  /* 0x000000019e077824 */ /* 0x000fca00010e0605 */
[----:B------:R1:W-:Y:S01]  /*11870*/  @P1 STG.E.U16 desc[UR44][R6.64], R161 ;  /* 0x000000a106001986 */ /* 0x0003e2000c10152c */
[----:B------:R-:W-:Y:S05]  /*11880*/  @!P4 BRA `(.L_x_37) ;  /* 0x000000000004c947 */ /* 0x000fea0003800000 */
[----:B------:R2:W5:Y:S02]  /*11890*/  LDG.E.LTC128B.U16 R23, desc[UR44][R8.64+0x2] ;  /* 0x0000022c08177981 */ /* 0x000564000c1e1520 */
.L_x_37:
[----:B------:R-:W-:Y:S05]  /*118a0*/  BSYNC B1 ;  /* 0x0000000000017941 */ /* 0x000fea0003800000 */
.L_x_36:
[----:B------:R-:W3:Y:S01]  /*118b0*/  LDL.LU R162, [R1+0xc] ;  /* 0x00000c0001a27983 */ /* 0x000ee20000300800 */
[----:B-1---5:R-:W-:Y:S01]  /*118c0*/  HADD2.F32 R161, -RZ, R23.H0_H0 ;  /* 0x20000017ffa17230 */ /* 0x022fe20000004100 */
[----:B------:R-:W-:Y:S01]  /*118d0*/  ISETP.GT.AND P1, PT, R0, 0x8, P3 ;  /* 0x000000080000780c */ /* 0x000fe20001f24270 */
[----:B------:R-:W-:Y:S03]  /*118e0*/  BSSY B1, `(.L_x_38) ;  /* 0x0000007000017945 */ /* 0x000fe60003800000 */
[----:B------:R-:W-:-:S04]  /*118f0*/  FMUL R161, R161, R16 ;  /* 0x00000010a1a17220 */ /* 0x000fc80000400000 */
[----:B---3--:R-:W-:-:S05]  /*11900*/  FFMA R161, R162, R2, R161 ;  /* 0x00000002a2a17223 */ /* 0x008fca00000000a1 */
[----:B------:R-:W-:-:S05]  /*11910*/  F2FP.F16.F32.PACK_AB R161, RZ, R161 ;  /* 0x000000a1ffa1723e */ /* 0x000fca00000000ff */
[----:B------:R1:W-:Y:S01]  /*11920*/  @P4 STG.E.U16 desc[UR44][R6.64+0x2], R161 ;  /* 0x000002a106004986 */ /* 0x0003e2000c10152c */
[----:B------:R-:W-:Y:S05]  /*11930*/  @!P1 BRA `(.L_x_39) ;  /* 0x0000000000049947 */ /* 0x000fea0003800000 */
[----:B------:R3:W5:Y:S02]  /*11940*/  LDG.E.LTC128B.U16 R23, desc[UR44][R10.64+0x10] ;  /* 0x0000102c0a177981 */ /* 0x000764000c1e1520 */
.L_x_39:
[----:B------:R-:W-:Y:S05]  /*11950*/  BSYNC B1 ;  /* 0x0000000000017941 */ /* 0x000fea0003800000 */
.L_x_38:
[----:B------:R-:W4:Y:S01]  /*11960*/  LDL.LU R162, [R1+0x10] ;  /* 0x0000100001a27983 */ /* 0x000f220000300800 */
[----:B-1---5:R-:W-:Y:S01]  /*11970*/  HADD2.F32 R161, -RZ, R23.H0_H0 ;  /* 0x20000017ffa17230 */ /* 0x022fe20000004100 */
[----:B------:R-:W-:Y:S01]  /*11980*/  ISETP.GT.AND P2, PT, R0, 0x9, P3 ;  /* 0x000000090000780c */ /* 0x000fe20001f44270 */
[----:B------:R-:W-:Y:S03]  /*11990*/  BSSY B1, `(.L_x_40) ;  /* 0x0000007000017945 */ /* 0x000fe60003800000 */
[----:B------:R-:W-:-:S04]  /*119a0*/  FMUL R161, R161, R16 ;  /* 0x00000010a1a17220 */ /* 0x000fc80000400000 */
[----:B----4-:R-:W-:-:S05]  /*119b0*/  FFMA R161, R162, R2, R161 ;  /* 0x00000002a2a17223 */ /* 0x010fca00000000a1 */
[----:B------:R-:W-:-:S05]  /*119c0*/  F2FP.F16.F32.PACK_AB R161, RZ, R161 ;  /* 0x000000a1ffa1723e */ /* 0x000fca00000000ff */
[----:B------:R1:W-:Y:S01]  /*119d0*/  @P1 STG.E.U16 desc[UR44][R4.64+0x10], R161 ;  /* 0x000010a104001986 */ /* 0x0003e2000c10152c */
[----:B------:R-:W-:Y:S05]  /*119e0*/  @!P2 BRA `(.L_x_41) ;  /* 0x000000000004a947 */ /* 0x000fea0003800000 */
[----:B------:R4:W5:Y:S02]  /*119f0*/  LDG.E.LTC128B.U16 R23, desc[UR44][R10.64+0x12] ;  /* 0x0000122c0a177981 */ /* 0x000964000c1e1520 */
.L_x_41:
[----:B------:R-:W-:Y:S05]  /*11a00*/  BSYNC B1 ;  /* 0x0000000000017941 */ /* 0x000fea0003800000 */
.L_x_40:
[----:B------:R-:W2:Y:S01]  /*11a10*/  LDL.LU R162, [R1+0x14] ;  /* 0x0000140001a27983 */ /* 0x000ea20000300800 */
[----:B-1---5:R-:W-:Y:S01]  /*11a20*/  HADD2.F32 R161, -RZ, R23.H0_H0 ;  /* 0x20000017ffa17230 */ /* 0x022fe20000004100 */
[----:B------:R-:W-:Y:S01]  /*11a30*/  ISETP.GT.AND P1, PT, R0, 0x8, P0 ;  /* 0x000000080000780c */ /* 0x000fe20000724270 */
[----:B------:R-:W-:Y:S03]  /*11a40*/  BSSY B1, `(.L_x_42) ;  /* 0x0000007000017945 */ /* 0x000fe60003800000 */
[----:B------:R-:W-:-:S04]  /*11a50*/  FMUL R161, R161, R16 ;  /* 0x00000010a1a17220 */ /* 0x000fc80000400000 */
[----:B--2---:R-:W-:-:S05]  /*11a60*/  FFMA R161, R162, R2, R161 ;  /* 0x00000002a2a17223 */ /* 0x004fca00000000a1 */
[----:B------:R-:W-:-:S05]  /*11a70*/  F2FP.F16.F32.PACK_AB R161, RZ, R161 ;  /* 0x000000a1ffa1723e */ /* 0x000fca00000000ff */
[----:B------:R1:W-:Y:S01]  /*11a80*/  @P2 STG.E.U16 desc[UR44][R4.64+0x12], R161 ;  /* 0x000012a104002986 */ /* 0x0003e2000c10152c */
[----:B------:R-:W-:Y:S05]  /*11a90*/  @!P1 BRA `(.L_x_43) ;  /* 0x0000000000049947 */ /* 0x000fea0003800000 */
[----:B------:R2:W5:Y:S02]  /*11aa0*/  LDG.E.LTC128B.U16 R23, desc[UR44][R8.64+0x10] ;  /* 0x0000102c08177981 */ /* 0x000564000c1e1520 */
.L_x_43:
[----:B------:R-:W-:Y:S05]  /*11ab0*/  BSYNC B1 ;  /* 0x0000000000017941 */ /* 0x000fea0003800000 */
.L_x_42:
        /* <DEDUP_REMOVED lines=10> */
.L_x_45:
[----:B------:R-:W-:Y:S05]  /*11b60*/  BSYNC B1 ;  /* 0x0000000000017941 */ /* 0x000fea0003800000 */
.L_x_44:
        /* <DEDUP_REMOVED lines=10> */
.L_x_47:
[----:B------:R-:W-:Y:S05]  /*11c10*/  BSYNC B1 ;  /* 0x0000000000017941 */ /* 0x000fea0003800000 */
.L_x_46:
        /* <DEDUP_REMOVED lines=10> */
.L_x_49:
[----:B------:R-:W-:Y:S05]  /*11cc0*/  BSYNC B1 ;  /* 0x0000000000017941 */ /* 0x000fea0003800000 */
.L_x_48:
        /* <DEDUP_REMOVED lines=10> */
.L_x_51:
[----:B------:R-:W-:Y:S05]  /*11d70*/  BSYNC B1 ;  /* 0x0000000000017941 */ /* 0x000fea0003800000 */
.L_x_50:
        /* <DEDUP_REMOVED lines=10> */
.L_x_53:
[----:B------:R-:W-:Y:S05]  /*11e20*/  BSYNC B1 ;  /* 0x0000000000017941 */ /* 0x000fea0003800000 */
.L_x_52:
        /* <DEDUP_REMOVED lines=10> */
.L_x_55:
[----:B------:R-:W-:Y:S05]  /*11ed0*/  BSYNC B1 ;  /* 0x0000000000017941 */ /* 0x000fea0003800000 */
.L_x_54:
        /* <DEDUP_REMOVED lines=10> */
.L_x_57:
[----:B------:R-:W-:Y:S05]  /*11f80*/  BSYNC B1 ;  /* 0x0000000000017941 */ /* 0x000fea0003800000 */
.L_x_56:
        /* <DEDUP_REMOVED lines=10> */
.L_x_59:
[----:B------:R-:W-:Y:S05]  /*12030*/  BSYNC B1 ;  /* 0x0000000000017941 */ /* 0x000fea0003800000 */
.L_x_58:
        /* <DEDUP_REMOVED lines=10> */
.L_x_61:
[----:B------:R-:W-:Y:S05]  /*120e0*/  BSYNC B1 ;  /* 0x0000000000017941 */ /* 0x000fea0003800000 */
.L_x_60:
        /* <DEDUP_REMOVED lines=10> */
.L_x_63:
[----:B------:R-:W-:Y:S05]  /*12190*/  BSYNC B1 ;  /* 0x0000000000017941 */ /* 0x000fea0003800000 */
.L_x_62:
        /* <DEDUP_REMOVED lines=10> */
.L_x_65:
[----:B------:R-:W-:Y:S05]  /*12240*/  BSYNC B1 ;  /* 0x0000000000017941 */ /* 0x000fea0003800000 */
.L_x_64:
        /* <DEDUP_REMOVED lines=10> */
.L_x_67:
[----:B------:R-:W-:Y:S05]  /*122f0*/  BSYNC B1 ;  /* 0x0000000000017941 */ /* 0x000fea0003800000 */
.L_x_66:
        /* <DEDUP_REMOVED lines=10> */
.L_x_69:
[----:B------:R-:W-:Y:S05]  /*123a0*/  BSYNC B1 ;  /* 0x0000000000017941 */ /* 0x000fea0003800000 */
.L_x_68:
        /* <DEDUP_REMOVED lines=10> */
.L_x_71:
[----:B------:R-:W-:Y:S05]  /*12450*/  BSYNC B1 ;  /* 0x0000000000017941 */ /* 0x000fea0003800000 */
.L_x_70:
        /* <DEDUP_REMOVED lines=10> */
.L_x_73:
[----:B------:R-:W-:Y:S05]  /*12500*/  BSYNC B1 ;  /* 0x0000000000017941 */ /* 0x000fea0003800000 */
.L_x_72:
        /* <DEDUP_REMOVED lines=10> */
.L_x_75:
[----:B------:R-:W-:Y:S05]  /*125b0*/  BSYNC B1 ;  /* 0x0000000000017941 */ /* 0x000fea0003800000 */
.L_x_74:
        /* <DEDUP_REMOVED lines=10> */
.L_x_77:
[----:B------:R-:W-:Y:S05]  /*12660*/  BSYNC B1 ;  /* 0x0000000000017941 */ /* 0x000fea0003800000 */
.L_x_76:
        /* <DEDUP_REMOVED lines=10> */
.L_x_79:
[----:B------:R-:W-:Y:S05]  /*12710*/  BSYNC B1 ;  /* 0x0000000000017941 */ /* 0x000fea0003800000 */
.L_x_78:
        /* <DEDUP_REMOVED lines=10> */
.L_x_81:
[----:B------:R-:W-:Y:S05]  /*127c0*/  BSYNC B1 ;  /* 0x0000000000017941 */ /* 0x000fea0003800000 */
.L_x_80:
        /* <DEDUP_REMOVED lines=10> */
.L_x_83:
[----:B------:R-:W-:Y:S05]  /*12870*/  BSYNC B1 ;  /* 0x0000000000017941 */ /* 0x000fea0003800000 */
.L_x_82:
        /* <DEDUP_REMOVED lines=10> */
.L_x_85:
[----:B------:R-:W-:Y:S05]  /*12920*/  BSYNC B1 ;  /* 0x0000000000017941 */ /* 0x000fea0003800000 */
.L_x_84:
        /* <DEDUP_REMOVED lines=10> */
.L_x_87:
[----:B------:R-:W-:Y:S05]  /*129d0*/  BSYNC B1 ;  /* 0x0000000000017941 */ /* 0x000fea0003800000 */
.L_x_86:
        /* <DEDUP_REMOVED lines=10> */
.L_x_89:
[----:B------:R-:W-:Y:S05]  /*12a80*/  BSYNC B1 ;  /* 0x0000000000017941 */ /* 0x000fea0003800000 */
.L_x_88:
        /* <DEDUP_REMOVED lines=10> */
.L_x_91:
[----:B------:R-:W-:Y:S05]  /*12b30*/  BSYNC B1 ;  /* 0x0000000000017941 */ /* 0x000fea0003800000 */
.L_x_90:
        /* <DEDUP_REMOVED lines=10> */
.L_x_93:
[----:B------:R-:W-:Y:S05]  /*12be0*/  BSYNC B1 ;  /* 0x0000000000017941 */ /* 0x000fea0003800000 */
.L_x_92:
        /* <DEDUP_REMOVED lines=10> */
.L_x_95:
[----:B------:R-:W-:Y:S05]  /*12c90*/  BSYNC B1 ;  /* 0x0000000000017941 */ /* 0x000fea0003800000 */
.L_x_94:
        /* <DEDUP_REMOVED lines=10> */
.L_x_97:
[----:B------:R-:W-:Y:S05]  /*12d40*/  BSYNC B1 ;  /* 0x0000000000017941 */ /* 0x000fea0003800000 */
.L_x_96:
        /* <DEDUP_REMOVED lines=10> */
.L_x_99:
[----:B------:R-:W-:Y:S05]  /*12df0*/  BSYNC B1 ;  /* 0x0000000000017941 */ /* 0x000fea0003800000 */
.L_x_98:
        /* <DEDUP_REMOVED lines=10> */
.L_x_101:
[----:B------:R-:W-:Y:S05]  /*12ea0*/  BSYNC B1 ;  /* 0x0000000000017941 */ /* 0x000fea0003800000 */
.L_x_100:
        /* <DEDUP_REMOVED lines=10> */
.L_x_103:
[----:B------:R-:W-:Y:S05]  /*12f50*/  BSYNC B1 ;  /* 0x0000000000017941 */ /* 0x000fea0003800000 */
.L_x_102:
        /* <DEDUP_REMOVED lines=10> */
.L_x_105:
[----:B------:R-:W-:Y:S05]  /*13000*/  BSYNC B1 ;  /* 0x0000000000017941 */ /* 0x000fea0003800000 */
.L_x_104:
        /* <DEDUP_REMOVED lines=10> */
.L_x_107:
[----:B------:R-:W-:Y:S05]  /*130b0*/  BSYNC B1 ;  /* 0x0000000000017941 */ /* 0x000fea0003800000 */
.L_x_106:
        /* <DEDUP_REMOVED lines=10> */
.L_x_109:
[----:B------:R-:W-:Y:S05]  /*13160*/  BSYNC B1 ;  /* 0x0000000000017941 */ /* 0x000fea0003800000 */
.L_x_108:
        /* <DEDUP_REMOVED lines=10> */
.L_x_111:
[----:B------:R-:W-:Y:S05]  /*13210*/  BSYNC B1 ;  /* 0x0000000000017941 */ /* 0x000fea0003800000 */
.L_x_110:
        /* <DEDUP_REMOVED lines=10> */
.L_x_113:
[----:B------:R-:W-:Y:S05]  /*132c0*/  BSYNC B1 ;  /* 0x0000000000017941 */ /* 0x000fea0003800000 */
.L_x_112:
        /* <DEDUP_REMOVED lines=10> */
.L_x_115:
[----:B------:R-:W-:Y:S05]  /*13370*/  BSYNC B1 ;  /* 0x0000000000017941 */ /* 0x000fea0003800000 */
.L_x_114:
        /* <DEDUP_REMOVED lines=10> */
.L_x_117:
[----:B------:R-:W-:Y:S05]  /*13420*/  BSYNC B1 ;  /* 0x0000000000017941 */ /* 0x000fea0003800000 */
.L_x_116:
        /* <DEDUP_REMOVED lines=10> */
.L_x_119:
[----:B------:R-:W-:Y:S05]  /*134d0*/  BSYNC B1 ;  /* 0x0000000000017941 */ /* 0x000fea0003800000 */
.L_x_118:
        /* <DEDUP_REMOVED lines=10> */
.L_x_121:
[----:B------:R-:W-:Y:S05]  /*13580*/  BSYNC B1 ;  /* 0x0000000000017941 */ /* 0x000fea0003800000 */
.L_x_120:
        /* <DEDUP_REMOVED lines=10> */
.L_x_123:
[----:B------:R-:W-:Y:S05]  /*13630*/  BSYNC B1 ;  /* 0x0000000000017941 */ /* 0x000fea0003800000 */
.L_x_122:
        /* <DEDUP_REMOVED lines=10> */
.L_x_125:
[----:B------:R-:W-:Y:S05]  /*136e0*/  BSYNC B1 ;  /* 0x0000000000017941 */ /* 0x000fea0003800000 */
.L_x_124:
        /* <DEDUP_REMOVED lines=10> */
.L_x_127:
[----:B------:R-:W-:Y:S05]  /*13790*/  BSYNC B1 ;  /* 0x0000000000017941 */ /* 0x000fea0003800000 */
.L_x_126:
        /* <DEDUP_REMOVED lines=10> */
.L_x_129:
[----:B------:R-:W-:Y:S05]  /*13840*/  BSYNC B1 ;  /* 0x0000000000017941 */ /* 0x000fea0003800000 */
.L_x_128:
        /* <DEDUP_REMOVED lines=10> */
.L_x_131:
[----:B------:R-:W-:Y:S05]  /*138f0*/  BSYNC B1 ;  /* 0x0000000000017941 */ /* 0x000fea0003800000 */
.L_x_130:
        /* <DEDUP_REMOVED lines=10> */
.L_x_133:
[----:B------:R-:W-:Y:S05]  /*139a0*/  BSYNC B1 ;  /* 0x0000000000017941 */ /* 0x000fea0003800000 */
.L_x_132:
        /* <DEDUP_REMOVED lines=10> */
.L_x_135:
[----:B------:R-:W-:Y:S05]  /*13a50*/  BSYNC B1 ;  /* 0x0000000000017941 */ /* 0x000fea0003800000 */
.L_x_134:
        /* <DEDUP_REMOVED lines=10> */
.L_x_137:
[----:B------:R-:W-:Y:S05]  /*13b00*/  BSYNC B1 ;  /* 0x0000000000017941 */ /* 0x000fea0003800000 */
.L_x_136:
        /* <DEDUP_REMOVED lines=10> */
.L_x_139:
[----:B------:R-:W-:Y:S05]  /*13bb0*/  BSYNC B1 ;  /* 0x0000000000017941 */ /* 0x000fea0003800000 */
.L_x_138:
        /* <DEDUP_REMOVED lines=10> */
.L_x_141:
[----:B------:R-:W-:Y:S05]  /*13c60*/  BSYNC B1 ;  /* 0x0000000000017941 */ /* 0x000fea0003800000 */
.L_x_140:
        /* <DEDUP_REMOVED lines=10> */
.L_x_143:
[----:B------:R-:W-:Y:S05]  /*13d10*/  BSYNC B1 ;  /* 0x0000000000017941 */ /* 0x000fea0003800000 */
.L_x_142:
        /* <DEDUP_REMOVED lines=10> */
.L_x_145:
[----:B------:R-:W-:Y:S05]  /*13dc0*/  BSYNC B1 ;  /* 0x0000000000017941 */ /* 0x000fea0003800000 */
.L_x_144:
        /* <DEDUP_REMOVED lines=10> */
.L_x_147:
[----:B------:R-:W-:Y:S05]  /*13e70*/  BSYNC B1 ;  /* 0x0000000000017941 */ /* 0x000fea0003800000 */
.L_x_146:
        /* <DEDUP_REMOVED lines=10> */
.L_x_149:
[----:B------:R-:W-:Y:S05]  /*13f20*/  BSYNC B1 ;  /* 0x0000000000017941 */ /* 0x000fea0003800000 */
.L_x_148:
        /* <DEDUP_REMOVED lines=10> */
.L_x_151:
[----:B------:R-:W-:Y:S05]  /*13fd0*/  BSYNC B1 ;  /* 0x0000000000017941 */ /* 0x000fea0003800000 */
.L_x_150:
        /* <DEDUP_REMOVED lines=10> */
.L_x_153:
[----:B------:R-:W-:Y:S05]  /*14080*/  BSYNC B1 ;  /* 0x0000000000017941 */ /* 0x000fea0003800000 */
.L_x_152:
        /* <DEDUP_REMOVED lines=10> */
.L_x_155:
[----:B------:R-:W-:Y:S05]  /*14130*/  BSYNC B1 ;  /* 0x0000000000017941 */ /* 0x000fea0003800000 */
.L_x_154:
        /* <DEDUP_REMOVED lines=10> */
.L_x_157:
[----:B------:R-:W-:Y:S05]  /*141e0*/  BSYNC B1 ;  /* 0x0000000000017941 */ /* 0x000fea0003800000 */
.L_x_156:
        /* <DEDUP_REMOVED lines=10> */
.L_x_159:
[----:B------:R-:W-:Y:S05]  /*14290*/  BSYNC B1 ;  /* 0x0000000000017941 */ /* 0x000fea0003800000 */
.L_x_158:
        /* <DEDUP_REMOVED lines=10> */
.L_x_161:
[----:B------:R-:W-:Y:S05]  /*14340*/  BSYNC B1 ;  /* 0x0000000000017941 */ /* 0x000fea0003800000 */
.L_x_160:
        /* <DEDUP_REMOVED lines=10> */
.L_x_163:
[----:B------:R-:W-:Y:S05]  /*143f0*/  BSYNC B1 ;  /* 0x0000000000017941 */ /* 0x000fea0003800000 */
.L_x_162:
        /* <DEDUP_REMOVED lines=10> */
.L_x_165:
[----:B------:R-:W-:Y:S05]  /*144a0*/  BSYNC B1 ;  /* 0x0000000000017941 */ /* 0x000fea0003800000 */
.L_x_164:
        /* <DEDUP_REMOVED lines=10> */
.L_x_167:
[----:B------:R-:W-:Y:S05]  /*14550*/  BSYNC B1 ;  /* 0x0000000000017941 */ /* 0x000fea0003800000 */
.L_x_166:
        /* <DEDUP_REMOVED lines=10> */
.L_x_169:
[----:B------:R-:W-:Y:S05]  /*14600*/  BSYNC B1 ;  /* 0x0000000000017941 */ /* 0x000fea0003800000 */
.L_x_168:
        /* <DEDUP_REMOVED lines=10> */
.L_x_171:
[----:B------:R-:W-:Y:S05]  /*146b0*/  BSYNC B1 ;  /* 0x0000000000017941 */ /* 0x000fea0003800000 */
.L_x_170:
        /* <DEDUP_REMOVED lines=10> */
.L_x_173:
[----:B------:R-:W-:Y:S05]  /*14760*/  BSYNC B1 ;  /* 0x0000000000017941 */ /* 0x000fea0003800000 */
.L_x_172:
        /* <DEDUP_REMOVED lines=10> */
.L_x_175:
[----:B------:R-:W-:Y:S05]  /*14810*/  BSYNC B1 ;  /* 0x0000000000017941 */ /* 0x000fea0003800000 */
.L_x_174:
        /* <DEDUP_REMOVED lines=10> */
.L_x_177:
[----:B------:R-:W-:Y:S05]  /*148c0*/  BSYNC B1 ;  /* 0x0000000000017941 */ /* 0x000fea0003800000 */
.L_x_176:
        /* <DEDUP_REMOVED lines=10> */
.L_x_179:
[----:B------:R-:W-:Y:S05]  /*14970*/  BSYNC B1 ;  /* 0x0000000000017941 */ /* 0x000fea0003800000 */
.L_x_178:
        /* <DEDUP_REMOVED lines=10> */
.L_x_181:
[----:B------:R-:W-:Y:S05]  /*14a20*/  BSYNC B1 ;  /* 0x0000000000017941 */ /* 0x000fea0003800000 */
.L_x_180:
        /* <DEDUP_REMOVED lines=10> */
.L_x_183:
[----:B------:R-:W-:Y:S05]  /*14ad0*/  BSYNC B1 ;  /* 0x0000000000017941 */ /* 0x000fea0003800000 */
.L_x_182:
        /* <DEDUP_REMOVED lines=10> */
.L_x_185:
[----:B------:R-:W-:Y:S05]  /*14b80*/  BSYNC B1 ;  /* 0x0000000000017941 */ /* 0x000fea0003800000 */
.L_x_184:
        /* <DEDUP_REMOVED lines=10> */
.L_x_187:
[----:B------:R-:W-:Y:S05]  /*14c30*/  BSYNC B1 ;  /* 0x0000000000017941 */ /* 0x000fea0003800000 */
.L_x_186:
        /* <DEDUP_REMOVED lines=10> */
.L_x_189:
[----:B------:R-:W-:Y:S05]  /*14ce0*/  BSYNC B1 ;  /* 0x0000000000017941 */ /* 0x000fea0003800000 */
.L_x_188:
        /* <DEDUP_REMOVED lines=10> */
.L_x_191:
[----:B------:R-:W-:Y:S05]  /*14d90*/  BSYNC B1 ;  /* 0x0000000000017941 */ /* 0x000fea0003800000 */
.L_x_190:
        /* <DEDUP_REMOVED lines=10> */
.L_x_193:
[----:B------:R-:W-:Y:S05]  /*14e40*/  BSYNC B1 ;  /* 0x0000000000017941 */ /* 0x000fea0003800000 */
.L_x_192:
        /* <DEDUP_REMOVED lines=10> */
.L_x_195:
[----:B------:R-:W-:Y:S05]  /*14ef0*/  BSYNC B1 ;  /* 0x0000000000017941 */ /* 0x000fea0003800000 */
.L_x_194:
        /* <DEDUP_REMOVED lines=10> */
.L_x_197:
[----:B------:R-:W-:Y:S05]  /*14fa0*/  BSYNC B1 ;  /* 0x0000000000017941 */ /* 0x000fea0003800000 */
.L_x_196:
        /* <DEDUP_REMOVED lines=10> */
.L_x_199:
[----:B------:R-:W-:Y:S05]  /*15050*/  BSYNC B1 ;  /* 0x0000000000017941 */ /* 0x000fea0003800000 */
.L_x_198:
        /* <DEDUP_REMOVED lines=10> */
.L_x_201:
[----:B------:R-:W-:Y:S05]  /*15100*/  BSYNC B1 ;  /* 0x0000000000017941 */ /* 0x000fea0003800000 */
.L_x_200:
        /* <DEDUP_REMOVED lines=10> */
.L_x_203:
[----:B------:R-:W-:Y:S05]  /*151b0*/  BSYNC B1 ;  /* 0x0000000000017941 */ /* 0x000fea0003800000 */
.L_x_202:
        /* <DEDUP_REMOVED lines=10> */
.L_x_205:
[----:B------:R-:W-:Y:S05]  /*15260*/  BSYNC B1 ;  /* 0x0000000000017941 */ /* 0x000fea0003800000 */
.L_x_204:
        /* <DEDUP_REMOVED lines=10> */
.L_x_207:
[----:B------:R-:W-:Y:S05]  /*15310*/  BSYNC B1 ;  /* 0x0000000000017941 */ /* 0x000fea0003800000 */
.L_x_206:
        /* <DEDUP_REMOVED lines=10> */
.L_x_209:
[----:B------:R-:W-:Y:S05]  /*153c0*/  BSYNC B1 ;  /* 0x0000000000017941 */ /* 0x000fea0003800000 */
.L_x_208:
        /* <DEDUP_REMOVED lines=10> */
.L_x_211:
[----:B------:R-:W-:Y:S05]  /*15470*/  BSYNC B1 ;  /* 0x0000000000017941 */ /* 0x000fea0003800000 */
.L_x_210:
        /* <DEDUP_REMOVED lines=10> */
.L_x_213:
[----:B------:R-:W-:Y:S05]  /*15520*/  BSYNC B1 ;  /* 0x0000000000017941 */ /* 0x000fea0003800000 */
.L_x_212:
        /* <DEDUP_REMOVED lines=10> */
.L_x_215:
[----:B------:R-:W-:Y:S05]  /*155d0*/  BSYNC B1 ;  /* 0x0000000000017941 */ /* 0x000fea0003800000 */
.L_x_214:
        /* <DEDUP_REMOVED lines=10> */
.L_x_217:
[----:B------:R-:W-:Y:S05]  /*15680*/  BSYNC B1 ;  /* 0x0000000000017941 */ /* 0x000fea0003800000 */
.L_x_216:
        /* <DEDUP_REMOVED lines=10> */
.L_x_219:
[----:B------:R-:W-:Y:S05]  /*15730*/  BSYNC B1 ;  /* 0x0000000000017941 */ /* 0x000fea0003800000 */
.L_x_218:
        /* <DEDUP_REMOVED lines=10> */
.L_x_221:
[----:B------:R-:W-:Y:S05]  /*157e0*/  BSYNC B1 ;  /* 0x0000000000017941 */ /* 0x000fea0003800000 */
.L_x_220:
        /* <DEDUP_REMOVED lines=10> */
.L_x_223:
[----:B------:R-:W-:Y:S05]  /*15890*/  BSYNC B1 ;  /* 0x0000000000017941 */ /* 0x000fea0003800000 */
.L_x_222:
        /* <DEDUP_REMOVED lines=10> */
.L_x_225:
[----:B------:R-:W-:Y:S05]  /*15940*/  BSYNC B1 ;  /* 0x0000000000017941 */ /* 0x000fea0003800000 */
.L_x_224:
        /* <DEDUP_REMOVED lines=10> */
.L_x_227:
[----:B------:R-:W-:Y:S05]  /*159f0*/  BSYNC B1 ;  /* 0x0000000000017941 */ /* 0x000fea0003800000 */
.L_x_226:
        /* <DEDUP_REMOVED lines=10> */
.L_x_229:
[----:B------:R-:W-:Y:S05]  /*15aa0*/  BSYNC B1 ;  /* 0x0000000000017941 */ /* 0x000fea0003800000 */
.L_x_228:
        /* <DEDUP_REMOVED lines=10> */
.L_x_231:
[----:B------:R-:W-:Y:S05]  /*15b50*/  BSYNC B1 ;  /* 0x0000000000017941 */ /* 0x000fea0003800000 */
.L_x_230:
        /* <DEDUP_REMOVED lines=10> */
.L_x_233:
[----:B------:R-:W-:Y:S05]  /*15c00*/  BSYNC B1 ;  /* 0x0000000000017941 */ /* 0x000fea0003800000 */
.L_x_232:
        /* <DEDUP_REMOVED lines=10> */
.L_x_235:
[----:B------:R-:W-:Y:S05]  /*15cb0*/  BSYNC B1 ;  /* 0x0000000000017941 */ /* 0x000fea0003800000 */
.L_x_234:
        /* <DEDUP_REMOVED lines=10> */
.L_x_237:
[----:B------:R-:W-:Y:S05]  /*15d60*/  BSYNC B1 ;  /* 0x0000000000017941 */ /* 0x000fea0003800000 */
.L_x_236:
        /* <DEDUP_REMOVED lines=10> */
.L_x_239:
[----:B------:R-:W-:Y:S05]  /*15e10*/  BSYNC B1 ;  /* 0x0000000000017941 */ /* 0x000fea0003800000 */
.L_x_238:
        /* <DEDUP_REMOVED lines=10> */
.L_x_241:
[----:B------:R-:W-:Y:S05]  /*15ec0*/  BSYNC B1 ;  /* 0x0000000000017941 */ /* 0x000fea0003800000 */
.L_x_240:
        /* <DEDUP_REMOVED lines=10> */
.L_x_243:
[----:B------:R-:W-:Y:S05]  /*15f70*/  BSYNC B1 ;  /* 0x0000000000017941 */ /* 0x000fea0003800000 */
.L_x_242:
        /* <DEDUP_REMOVED lines=10> */
.L_x_245:
[----:B------:R-:W-:Y:S05]  /*16020*/  BSYNC B1 ;  /* 0x0000000000017941 */ /* 0x000fea0003800000 */
.L_x_244:
        /* <DEDUP_REMOVED lines=10> */
.L_x_247:
[----:B------:R-:W-:Y:S05]  /*160d0*/  BSYNC B1 ;  /* 0x0000000000017941 */ /* 0x000fea0003800000 */
.L_x_246:
        /* <DEDUP_REMOVED lines=10> */
.L_x_249:
[----:B------:R-:W-:Y:S05]  /*16180*/  BSYNC B1 ;  /* 0x0000000000017941 */ /* 0x000fea0003800000 */
.L_x_248:
        /* <DEDUP_REMOVED lines=10> */
.L_x_251:
[----:B------:R-:W-:Y:S05]  /*16230*/  BSYNC B1 ;  /* 0x0000000000017941 */ /* 0x000fea0003800000 */
.L_x_250:
        /* <DEDUP_REMOVED lines=10> */
.L_x_253:
[----:B------:R-:W-:Y:S05]  /*162e0*/  BSYNC B1 ;  /* 0x0000000000017941 */ /* 0x000fea0003800000 */
.L_x_252:
        /* <DEDUP_REMOVED lines=10> */
.L_x_255:
[----:B------:R-:W-:Y:S05]  /*16390*/  BSYNC B1 ;  /* 0x0000000000017941 */ /* 0x000fea0003800000 */
.L_x_254:
        /* <DEDUP_REMOVED lines=10> */
.L_x_257:
[----:B------:R-:W-:Y:S05]  /*16440*/  BSYNC B1 ;  /* 0x0000000000017941 */ /* 0x000fea0003800000 */
.L_x_256:
        /* <DEDUP_REMOVED lines=10> */
.L_x_259:
[----:B------:R-:W-:Y:S05]  /*164f0*/  BSYNC B1 ;  /* 0x0000000000017941 */ /* 0x000fea0003800000 */
.L_x_258:
        /* <DEDUP_REMOVED lines=10> */
.L_x_261:
[----:B------:R-:W-:Y:S05]  /*165a0*/  BSYNC B1 ;  /* 0x0000000000017941 */ /* 0x000fea0003800000 */
.L_x_260:
        /* <DEDUP_REMOVED lines=10> */
.L_x_263:
[----:B------:R-:W-:Y:S05]  /*16650*/  BSYNC B1 ;  /* 0x0000000000017941 */ /* 0x000fea0003800000 */
.L_x_262:
        /* <DEDUP_REMOVED lines=10> */
.L_x_265:
[----:B------:R-:W-:Y:S05]  /*16700*/  BSYNC B1 ;  /* 0x0000000000017941 */ /* 0x000fea0003800000 */
.L_x_264:
        /* <DEDUP_REMOVED lines=10> */
.L_x_267:
[----:B------:R-:W-:Y:S05]  /*167b0*/  BSYNC B1 ;  /* 0x0000000000017941 */ /* 0x000fea0003800000 */
.L_x_266:
        /* <DEDUP_REMOVED lines=10> */
.L_x_269:
[----:B------:R-:W-:Y:S05]  /*16860*/  BSYNC B1 ;  /* 0x0000000000017941 */ /* 0x000fea0003800000 */
.L_x_268:
        /* <DEDUP_REMOVED lines=10> */
.L_x_271:
[----:B------:R-:W-:Y:S05]  /*16910*/  BSYNC B1 ;  /* 0x0000000000017941 */ /* 0x000fea0003800000 */
.L_x_270:
        /* <DEDUP_REMOVED lines=10> */
.L_x_273:
[----:B------:R-:W-:Y:S05]  /*169c0*/  BSYNC B1 ;  /* 0x0000000000017941 */ /* 0x000fea0003800000 */
.L_x_272:
        /* <DEDUP_REMOVED lines=10> */
.L_x_275:
[----:B------:R-:W-:Y:S05]  /*16a70*/  BSYNC B1 ;  /* 0x0000000000017941 */ /* 0x000fea0003800000 */
.L_x_274:
        /* <DEDUP_REMOVED lines=10> */
.L_x_277:
[----:B------:R-:W-:Y:S05]  /*16b20*/  BSYNC B1 ;  /* 0x0000000000017941 */ /* 0x000fea0003800000 */
.L_x_276:
        /* <DEDUP_REMOVED lines=10> */
.L_x_279:
[----:B------:R-:W-:Y:S05]  /*16bd0*/  BSYNC B1 ;  /* 0x0000000000017941 */ /* 0x000fea0003800000 */
.L_x_278:
        /* <DEDUP_REMOVED lines=10> */
.L_x_281:
[----:B------:R-:W-:Y:S05]  /*16c80*/  BSYNC B1 ;  /* 0x0000000000017941 */ /* 0x000fea0003800000 */
.L_x_280:
[----:B0-234-:R-:W2:Y:S01]  /*16c90*/  LDL.LU R10, [R1+0x1f4] ;  /* 0x0001f400010a7983 */ /* 0x01dea20000300800 */
[----:B-----5:R-:W-:Y:S01]  /*16ca0*/  HADD2.F32 R11, -RZ, R23.H0_H0 ;  /* 0x20000017ff0b7230 */ /* 0x020fe20000004100 */
        /* <DEDUP_REMOVED lines=8> */
.L_x_283:
[----:B------:R-:W-:Y:S05]  /*16d30*/  BSYNC B1 ;  /* 0x0000000000017941 */ /* 0x000fea0003800000 */
.L_x_282:
[----:B------:R-:W3:Y:S01]  /*16d40*/  LDL.LU R10, [R1+0x1f8] ;  /* 0x0001f800010a7983 */ /* 0x000ee20000300800 */
[----:B0----5:R-:W-:Y:S01]  /*16d50*/  HADD2.F32 R11, -RZ, R23.H0_H0 ;  /* 0x20000017ff0b7230 */ /* 0x021fe20000004100 */
[----:B------:R-:W-:Y:S01]  /*16d60*/  ISETP.GT.AND P1, PT, R0, 0xf9, P0 ;  /* 0x000000f90000780c */ /* 0x000fe20000724270 */
[----:B------:R-:W-:Y:S01]  /*16d70*/  BSSY B1, `(.L_x_284) ;  /* 0x000000a000017945 */ /* 0x000fe20003800000 */
[----:B------:R-:W-:Y:S02]  /*16d80*/  IADD3 R169, P0, R3, 0x80, RZ ;  /* 0x0000008003a97810 */ /* 0x000fe40007f1e0ff */
[----:B------:R-:W-:-:S04]  /*16d90*/  FMUL R11, R11, R16 ;  /* 0x000000100b0b7220 */ /* 0x000fc80000400000 */
[----:B---3--:R-:W-:-:S05]  /*16da0*/  FFMA R11, R10, R2, R11 ;  /* 0x000000020a0b7223 */ /* 0x008fca000000000b */
[----:B------:R-:W-:-:S04]  /*16db0*/  F2FP.F16.F32.PACK_AB R11, RZ, R11 ;  /* 0x0000000bff0b723e */ /* 0x000fc800000000ff */
[----:B------:R-:W-:Y:S02]  /*16dc0*/  PRMT R3, R11, 0x7610, R3 ;  /* 0x000076100b037816 */ /* 0x000fe40000000003 */
[----:B------:R-:W-:-:S03]  /*16dd0*/  IADD3.X R11, RZ, UR7, RZ, P0, !PT ;  /* 0x00000007ff0b7c10 */ /* 0x000fc600087fe4ff */
[----:B------:R0:W-:Y:S01]  /*16de0*/  @P2 STG.E.U16 desc[UR44][R6.64+0x1f0], R3 ;  /* 0x0001f00306002986 */ /* 0x0001e2000c10152c */
[----:B------:R-:W-:Y:S05]  /*16df0*/  @!P1 BRA `(.L_x_285) ;  /* 0x0000000000049947 */ /* 0x000fea0003800000 */
[----:B------:R3:W5:Y:S02]  /*16e00*/  LDG.E.LTC128B.U16 R23, desc[UR44][R8.64+0x1f2] ;  /* 0x0001f22c08177981 */ /* 0x000764000c1e1520 */
.L_x_285:
[----:B------:R-:W-:Y:S05]  /*16e10*/  BSYNC B1 ;  /* 0x0000000000017941 */ /* 0x000fea0003800000 */
.L_x_284:
[----:B------:R-:W4:Y:S01]  /*16e20*/  LDL.LU R10, [R1+0x1fc] ;  /* 0x0001fc00010a7983 */ /* 0x000f220000300800 */
[----:B0----5:R-:W-:Y:S01]  /*16e30*/  HADD2.F32 R3, -RZ, R23.H0_H0 ;  /* 0x20000017ff037230 */ /* 0x021fe20000004100 */
[----:B------:R-:W-:Y:S01]  /*16e40*/  ISETP.GT.AND P0, PT, R153, 0x80, PT ;  /* 0x000000809900780c */ /* 0x000fe20003f04270 */
[----:B--23--:R-:W-:-:S03]  /*16e50*/  IMAD R8, R11, R14, RZ ;  /* 0x0000000e0b087224 */ /* 0x00cfc600078e02ff */
[----:B------:R-:W-:Y:S01]  /*16e60*/  FMUL R3, R3, R16 ;  /* 0x0000001003037220 */ /* 0x000fe20000400000 */
[C---:B------:R-:W-:Y:S01]  /*16e70*/  IMAD R167, R169.reuse, R15, R8 ;  /* 0x0000000fa9a77224 */ /* 0x040fe200078e0208 */
[----:B------:R-:W-:Y:S01]  /*16e80*/  ISETP.GT.AND P3, PT, R0, RZ, P0 ;  /* 0x000000ff0000720c */ /* 0x000fe20000764270 */
[----:B------:R-:W-:-:S04]  /*16e90*/  IMAD.WIDE.U32 R8, R169, R14, R20 ;  /* 0x0000000ea9087225 */ /* 0x000fc800078e0014 */
[----:B------:R-:W-:Y:S02]  /*16ea0*/  IMAD.IADD R9, R9, 0x1, R167 ;  /* 0x0000000109097824 */ /* 0x000fe400078e02a7 */
[----:B----4-:R-:W-:Y:S01]  /*16eb0*/  FFMA R3, R10, R2, R3 ;  /* 0x000000020a037223 */ /* 0x010fe20000000003 */
[----:B------:R-:W-:-:S04]  /*16ec0*/  LEA R10, P2, R8, R12, 0x1 ;  /* 0x0000000c080a7211 */ /* 0x000fc800078408ff */
[----:B------:R-:W-:Y:S02]  /*16ed0*/  F2FP.F16.F32.PACK_AB R3, RZ, R3 ;  /* 0x00000003ff03723e */ /* 0x000fe400000000ff */
[--C-:B------:R-:W-:Y:S02]  /*16ee0*/  LEA.HI.X R11, R8, R13, R9.reuse, 0x1, P2 ;  /* 0x0000000d080b7211 */ /* 0x100fe400010f0c09 */
[----:B------:R-:W-:-:S05]  /*16ef0*/  PRMT R9, R3, 0x7610, R9 ;  /* 0x0000761003097816 */ /* 0x000fca0000000009 */
[----:B------:R0:W-:Y:S04]  /*16f00*/  @P1 STG.E.U16 desc[UR44][R6.64+0x1f2], R9 ;  /* 0x0001f20906001986 */ /* 0x0001e8000c10152c */
[----:B------:R-:W2:Y:S01]  /*16f10*/  @P3 LDG.E.LTC128B.U16 R23, desc[UR44][R10.64] ;  /* 0x0000002c0a173981 */ /* 0x000ea2000c1e1520 */
[----:B-1----:R-:W-:Y:S01]  /*16f20*/  IMAD.U32 R161, RZ, RZ, UR8 ;  /* 0x00000008ffa17e24 */ /* 0x002fe2000f8e00ff */
[----:B------:R-:W-:Y:S01]  /*16f30*/  MOV R165, UR8 ;  /* 0x0000000800a57c02 */ /* 0x000fe20008000f00 */
[----:B------:R-:W-:Y:S01]  /*16f40*/  IMAD.U32 R164, RZ, RZ, UR9 ;  /* 0x00000009ffa47e24 */ /* 0x000fe2000f8e00ff */
[----:B------:R-:W-:Y:S01]  /*16f50*/  ISETP.GT.AND P2, PT, R0, 0x1, P0 ;  /* 0x000000010000780c */ /* 0x000fe20000744270 */
[----:B------:R-:W-:Y:S01]  /*16f60*/  BSSY B1, `(.L_x_286) ;  /* 0x0000012000017945 */ /* 0x000fe20003800000 */
[----:B------:R-:W-:Y:S01]  /*16f70*/  SHF.L.U32 R161, R161, 0x8, RZ ;  /* 0x00000008a1a17819 */ /* 0x000fe200000006ff */
[----:B0-----:R-:W-:Y:S01]  /*16f80*/  IMAD.WIDE.U32 R8, R169, R14, R18 ;  /* 0x0000000ea9087225 */ /* 0x001fe200078e0012 */
[----:B------:R-:W-:-:S04]  /*16f90*/  SHF.L.U64.HI R165, R165, 0x8, R164 ;  /* 0x00000008a5a57819 */ /* 0x000fc800000102a4 */
[----:B------:R-:W-:-:S03]  /*16fa0*/  IADD3 R9, R167, R9, RZ ;  /* 0x00000009a7097210 */ /* 0x000fc60007ffe0ff */
[----:B------:R-:W-:Y:S01]  /*16fb0*/  IMAD.WIDE.U32 R162, R22, UR42, R8 ;  /* 0x0000002a16a27c25 */ /* 0x000fe2000f8e0008 */
[----:B------:R-:W-:-:S03]  /*16fc0*/  IADD3 R8, P1, R161, R4, RZ ;  /* 0x00000004a1087210 */ /* 0x000fc60007f3e0ff */
[----:B------:R-:W-:Y:S01]  /*16fd0*/  IMAD.IADD R7, R159, 0x1, R163 ;  /* 0x000000019f077824 */ /* 0x000fe200078e02a3 */
[----:B------:R-:W-:Y:S02]  /*16fe0*/  IADD3.X R9, R165, R5, RZ, P1, !PT ;  /* 0x00000005a5097210 */ /* 0x000fe40000ffe4ff */
[----:B------:R-:W-:-:S04]  /*16ff0*/  LEA R6, P4, R162, R12, 0x1 ;  /* 0x0000000ca2067211 */ /* 0x000fc800078808ff */
[----:B------:R-:W-:Y:S01]  /*17000*/  LEA.HI.X R7, R162, R13, R7, 0x1, P4 ;  /* 0x0000000da2077211 */ /* 0x000fe200020f0c07 */
[----:B--2---:R-:W-:-:S05]  /*17010*/  HADD2.F32 R3, -RZ, R23.H0_H0 ;  /* 0x20000017ff037230 */ /* 0x004fca0000004100 */
[----:B------:R-:W-:-:S04]  /*17020*/  FMUL R3, R3, R16 ;  /* 0x0000001003037220 */ /* 0x000fc80000400000 */
[----:B------:R-:W-:-:S05]  /*17030*/  FFMA R3, R24, R2, R3 ;  /* 0x0000000218037223 */ /* 0x000fca0000000003 */
[----:B------:R-:W-:-:S05]  /*17040*/  F2FP.F16.F32.PACK_AB R3, RZ, R3 ;  /* 0x00000003ff03723e */ /* 0x000fca00000000ff */
[----:B------:R0:W-:Y:S01]  /*17050*/  @P3 STG.E.U16 desc[UR44][R8.64], R3 ;  /* 0x0000000308003986 */ /* 0x0001e2000c10152c */
[----:B------:R-:W-:Y:S05]  /*17060*/  @!P2 BRA `(.L_x_287) ;  /* 0x000000000004a947 */ /* 0x000fea0003800000 */
[----:B------:R1:W5:Y:S02]  /*17070*/  LDG.E.LTC128B.U16 R23, desc[UR44][R6.64+0x2] ;  /* 0x0000022c06177981 */ /* 0x000364000c1e1520 */
.L_x_287:
[----:B------:R-:W-:Y:S05]  /*17080*/  BSYNC B1 ;  /* 0x0000000000017941 */ /* 0x000fea0003800000 */
.L_x_286:
[----:B0----5:R-:W-:Y:S01]  /*17090*/  HADD2.F32 R3, -RZ, R23.H0_H0 ;  /* 0x20000017ff037230 */ /* 0x021fe20000004100 */
[----:B------:R-:W-:Y:S01]  /*170a0*/  ISETP.GT.AND P1, PT, R153, 0x88, PT ;  /* 0x000000889900780c */ /* 0x000fe20003f24270 */
[----:B------:R-:W-:Y:S01]  /*170b0*/  IMAD.WIDE.U32 R14, R169, R14, R156 ;  /* 0x0000000ea90e7225 */ /* 0x000fe200078e009c */
[----:B------:R-:W-:Y:S03]  /*170c0*/  BSSY B1, `(.L_x_288) ;  /* 0x0000010000017945 */ /* 0x000fe60003800000 */
[----:B------:R-:W-:Y:S01]  /*170d0*/  FMUL R10, R3, R16 ;  /* 0x00000010030a7220 */ /* 0x000fe20000400000 */
[----:B------:R-:W-:Y:S01]  /*170e0*/  IMAD.IADD R167, R167, 0x1, R15 ;  /* 0x00000001a7a77824 */ /* 0x000fe200078e020f */
[----:B------:R-:W-:Y:S02]  /*170f0*/  IADD3 R154, P5, R154, R14, RZ ;  /* 0x0000000e9a9a7210 */ /* 0x000fe40007fbe0ff */
[----:B------:R-:W-:Y:S01]  /*17100*/  FFMA R10, R25, R2, R10 ;  /* 0x00000002190a7223 */ /* 0x000fe2000000000a */
[----:B------:R-:W-:-:S02]  /*17110*/  ISETP.GT.AND P3, PT, R0, RZ, P1 ;  /* 0x000000ff0000720c */ /* 0x000fc40000f64270 */
[----:B------:R-:W-:Y:S02]  /*17120*/  IADD3.X R20, R167, R21, RZ, P5, !PT ;  /* 0x00000015a7147210 */ /* 0x000fe40002ffe4ff */
[----:B------:R-:W-:Y:S02]  /*17130*/  F2FP.F16.F32.PACK_AB R3, RZ, R10 ;  /* 0x0000000aff03723e */ /* 0x000fe400000000ff */
[----:B------:R-:W-:Y:S02]  /*17140*/  LEA R10, P5, R154, R12, 0x1 ;  /* 0x0000000c9a0a7211 */ /* 0x000fe400078a08ff */
[----:B------:R-:W-:Y:S02]  /*17150*/  PRMT R21, R3, 0x7610, R21 ;  /* 0x0000761003157816 */ /* 0x000fe40000000015 */
[----:B------:R-:W-:Y:S02]  /*17160*/  IADD3 R14, P4, R18, R14, RZ ;  /* 0x0000000e120e7210 */ /* 0x000fe40007f9e0ff */
[----:B------:R-:W-:Y:S01]  /*17170*/  LEA.HI.X R11, R154, R13, R20, 0x1, P5 ;  /* 0x0000000d9a0b7211 */ /* 0x000fe200028f0c14 */
[----:B------:R0:W-:Y:S01]  /*17180*/  @P2 STG.E.U16 desc[UR44][R8.64+0x2], R21 ;  /* 0x0000021508002986 */ /* 0x0001e2000c10152c */
[----:B------:R-:W-:Y:S01]  /*17190*/  PRMT R3, R23, 0x7610, R3 ;  /* 0x0000761017037816 */ /* 0x000fe20000000003 */
[----:B------:R-:W-:Y:S08]  /*171a0*/  @!P3 BRA `(.L_x_289) ;  /* 0x000000000004b947 */ /* 0x000ff00003800000 */
[----:B------:R2:W5:Y:S02]  /*171b0*/  LDG.E.LTC128B.U16 R3, desc[UR44][R10.64] ;  /* 0x0000002c0a037981 */ /* 0x000564000c1e1520 */
.L_x_289:
[----:B------:R-:W-:Y:S05]  /*171c0*/  BSYNC B1 ;  /* 0x0000000000017941 */ /* 0x000fea0003800000 */
.L_x_288:
[----:B--2--5:R-:W-:Y:S01]  /*171d0*/  HADD2.F32 R11, -RZ, R3.H0_H0 ;  /* 0x20000003ff0b7230 */ /* 0x024fe20000004100 */
[----:B------:R-:W-:Y:S01]  /*171e0*/  ISETP.GT.AND P2, PT, R0, 0x1, P1 ;  /* 0x000000010000780c */ /* 0x000fe20000f44270 */
[----:B------:R-:W-:Y:S01]  /*171f0*/  IMAD.X R15, R19, 0x1, R167, P4 ;  /* 0x00000001130f7824 */ /* 0x000fe200020e06a7 */
[----:B------:R-:W-:Y:S01]  /*17200*/  IADD3 R10, P4, R8, R160, RZ ;  /* 0x000000a0080a7210 */ /* 0x000fe20007f9e0ff */
[----:B------:R-:W-:Y:S01]  /*17210*/  BSSY B1, `(.L_x_290) ;  /* 0x000000c000017945 */ /* 0x000fe20003800000 */
[----:B------:R-:W-:Y:S01]  /*17220*/  FMUL R11, R11, R16 ;  /* 0x000000100b0b7220 */ /* 0x000fe20000400000 */
[----:B------:R-:W-:-:S04]  /*17230*/  IMAD.WIDE.U32 R22, R22, UR42, R14 ;  /* 0x0000002a16167c25 */ /* 0x000fc8000f8e000e */
[----:B------:R-:W-:Y:S01]  /*17240*/  FFMA R11, R26, R2, R11 ;  /* 0x000000021a0b7223 */ /* 0x000fe2000000000b */
[----:B------:R-:W-:Y:S02]  /*17250*/  IADD3 R159, R159, R23, RZ ;  /* 0x000000179f9f7210 */ /* 0x000fe40007ffe0ff */
[C---:B------:R-:W-:Y:S02]  /*17260*/  LEA R12, P5, R22.reuse, R12, 0x1 ;  /* 0x0000000c160c7211 */ /* 0x040fe400078a08ff */
[----:B------:R-:W-:Y:S01]  /*17270*/  F2FP.F16.F32.PACK_AB R14, RZ, R11 ;  /* 0x0000000bff0e723e */ /* 0x000fe200000000ff */
[----:B------:R-:W-:Y:S01]  /*17280*/  IMAD.X R11, R9, 0x1, R158, P4 ;  /* 0x00000001090b7824 */ /* 0x000fe200020e069e */
[----:B------:R-:W-:-:S04]  /*17290*/  LEA.HI.X R13, R22, R13, R159, 0x1, P5 ;  /* 0x0000000d160d7211 */ /* 0x000fc800028f0c9f */
[----:B------:R2:W-:Y:S01]  /*172a0*/  @P3 STG.E.U16 desc[UR44][R10.64], R14 ;  /* 0x0000000e0a003986 */ /* 0x0005e2000c10152c */
[----:B------:R-:W-:Y:S05]  /*172b0*/  @!P2 BRA `(.L_x_291) ;  /* 0x000000000004a947 */ /* 0x000fea0003800000 */
[----:B------:R3:W5:Y:S02]  /*172c0*/  LDG.E.LTC128B.U16 R3, desc[UR44][R12.64+0x2] ;  /* 0x0000022c0c037981 */ /* 0x000764000c1e1520 */
.L_x_291:
[----:B------:R-:W-:Y:S05]  /*172d0*/  BSYNC B1 ;  /* 0x0000000000017941 */ /* 0x000fea0003800000 */
.L_x_290:
[----:B-----5:R-:W-:Y:S01]  /*172e0*/  HADD2.F32 R15, -RZ, R3.H0_H0 ;  /* 0x20000003ff0f7230 */ /* 0x020fe20000004100 */
[----:B------:R-:W-:Y:S01]  /*172f0*/  ISETP.GT.AND P3, PT, R0, 0x8, P0 ;  /* 0x000000080000780c */ /* 0x000fe20000764270 */
[----:B------:R-:W-:Y:S03]  /*17300*/  BSSY B1, `(.L_x_292) ;  /* 0x0000007000017945 */ /* 0x000fe60003800000 */
[----:B--2---:R-:W-:-:S04]  /*17310*/  FMUL R14, R15, R16 ;  /* 0x000000100f0e7220 */ /* 0x004fc80000400000 */
[----:B------:R-:W-:-:S05]  /*17320*/  FFMA R14, R27, R2, R14 ;  /* 0x000000021b0e7223 */ /* 0x000fca000000000e */
[----:B------:R-:W-:-:S05]  /*17330*/  F2FP.F16.F32.PACK_AB R14, RZ, R14 ;  /* 0x0000000eff0e723e */ /* 0x000fca00000000ff */
[----:B------:R2:W-:Y:S01]  /*17340*/  @P2 STG.E.U16 desc[UR44][R10.64+0x2], R14 ;  /* 0x0000020e0a002986 */ /* 0x0005e2000c10152c */
[----:B------:R-:W-:Y:S05]  /*17350*/  @!P3 BRA `(.L_x_293) ;  /* 0x000000000004b947 */ /* 0x000fea0003800000 */
[----:B------:R4:W5:Y:S02]  /*17360*/  LDG.E.LTC128B.U16 R3, desc[UR44][R6.64+0x10] ;  /* 0x0000102c06037981 */ /* 0x000964000c1e1520 */
.L_x_293:
[----:B------:R-:W-:Y:S05]  /*17370*/  BSYNC B1 ;  /* 0x0000000000017941 */ /* 0x000fea0003800000 */
.L_x_292:
[----:B--2--5:R-:W-:Y:S01]  /*17380*/  HADD2.F32 R11, -RZ, R3.H0_H0 ;  /* 0x20000003ff0b7230 */ /* 0x024fe20000004100 */
[----:B------:R-:W-:Y:S01]  /*17390*/  ISETP.GT.AND P2, PT, R0, 0x9, P0 ;  /* 0x000000090000780c */ /* 0x000fe20000744270 */
[----:B------:R-:W-:Y:S03]  /*173a0*/  BSSY B1, `(.L_x_294) ;  /* 0x0000007000017945 */ /* 0x000fe60003800000 */
[----:B------:R-:W-:-:S04]  /*173b0*/  FMUL R11, R11, R16 ;  /* 0x000000100b0b7220 */ /* 0x000fc80000400000 */
[----:B------:R-:W-:-:S05]  /*173c0*/  FFMA R11, R28, R2, R11 ;  /* 0x000000021c0b7223 */ /* 0x000fca000000000b */
[----:B------:R-:W-:-:S05]  /*173d0*/  F2FP.F16.F32.PACK_AB R11, RZ, R11 ;  /* 0x0000000bff0b723e */ /* 0x000fca00000000ff */
[----:B------:R2:W-:Y:S01]  /*173e0*/  @P3 STG.E.U16 desc[UR44][R8.64+0x10], R11 ;  /* 0x0000100b08003986 */ /* 0x0005e2000c10152c */
[----:B------:R-:W-:Y:S05]  /*173f0*/  @!P2 BRA `(.L_x_295) ;  /* 0x000000000004a947 */ /* 0x000fea0003800000 */
[----:B------:R0:W5:Y:S02]  /*17400*/  LDG.E.LTC128B.U16 R3, desc[UR44][R6.64+0x12] ;  /* 0x0000122c06037981 */ /* 0x000164000c1e1520 */
.L_x_295:
[----:B------:R-:W-:Y:S05]  /*17410*/  BSYNC B1 ;  /* 0x0000000000017941 */ /* 0x000fea0003800000 */
.L_x_294:
        /* <DEDUP_REMOVED lines=9> */
.L_x_297:
[----:B------:R-:W-:Y:S05]  /*174b0*/  BSYNC B1 ;  /* 0x0000000000017941 */ /* 0x000fea0003800000 */
.L_x_296:
[----:B-----5:R-:W-:Y:S01]  /*174c0*/  HADD2.F32 R11, -RZ, R3.H0_H0 ;  /* 0x20000003ff0b7230 */ /* 0x020fe20000004100 */
[----:B--2---:R-:W-:Y:S01]  /*174d0*/  IADD3 R10, P3, R160, R8, RZ ;  /* 0x00000008a00a7210 */ /* 0x004fe20007f7e0ff */
[----:B------:R-:W-:Y:S01]  /*174e0*/  BSSY B1, `(.L_x_298) ;  /* 0x0000009000017945 */ /* 0x000fe20003800000 */
[----:B------:R-:W-:Y:S02]  /*174f0*/  ISETP.GT.AND P2, PT, R0, 0x9, P1 ;  /* 0x000000090000780c */ /* 0x000fe40000f44270 */
[----:B------:R-:W-:-:S04]  /*17500*/  FMUL R11, R11, R16 ;  /* 0x000000100b0b7220 */ /* 0x000fc80000400000 */
[----:B------:R-:W-:-:S05]  /*17510*/  FFMA R11, R30, R2, R11 ;  /* 0x000000021e0b7223 */ /* 0x000fca000000000b */
[----:B------:R-:W-:Y:S02]  /*17520*/  F2FP.F16.F32.PACK_AB R14, RZ, R11 ;  /* 0x0000000bff0e723e */ /* 0x000fe400000000ff */
[----:B------:R-:W-:-:S05]  /*17530*/  IADD3.X R11, R158, R9, RZ, P3, !PT ;  /* 0x000000099e0b7210 */ /* 0x000fca0001ffe4ff */
[----:B------:R2:W-:Y:S01]  /*17540*/  @P4 STG.E.U16 desc[UR44][R10.64+0x10], R14 ;  /* 0x0000100e0a004986 */ /* 0x0005e2000c10152c */
[----:B------:R-:W-:Y:S05]  /*17550*/  @!P2 BRA `(.L_x_299) ;  /* 0x000000000004a947 */ /* 0x000fea0003800000 */
[----:B------:R0:W5:Y:S02]  /*17560*/  LDG.E.LTC128B.U16 R3, desc[UR44][R12.64+0x12] ;  /* 0x0000122c0c037981 */ /* 0x000164000c1e1520 */
.L_x_299:
[----:B------:R-:W-:Y:S05]  /*17570*/  BSYNC B1 ;  /* 0x0000000000017941 */ /* 0x000fea0003800000 */
.L_x_298:
[----:B--2--5:R-:W-:Y:S01]  /*17580*/  HADD2.F32 R11, -RZ, R3.H0_H0 ;  /* 0x20000003ff0b7230 */ /* 0x024fe20000004100 */
[----:B------:R-:W-:Y:S01]  /*17590*/  IADD3 R160, P4, P5, R160, R4, R161 ;  /* 0x00000004a0a07210 */ /* 0x000fe20007d9e0a1 */
[----:B------:R-:W-:Y:S01]  /*175a0*/  BSSY B1, `(.L_x_300) ;  /* 0x0000009000017945 */ /* 0x000fe20003800000 */
[----:B------:R-:W-:Y:S02]  /*175b0*/  ISETP.GT.AND P3, PT, R0, 0x10, P0 ;  /* 0x000000100000780c */ /* 0x000fe40000764270 */
[----:B------:R-:W-:Y:S01]  /*175c0*/  FMUL R10, R11, R16 ;  /* 0x000000100b0a7220 */ /* 0x000fe20000400000 */
[----:B------:R-:W-:-:S03]  /*175d0*/  IADD3.X R161, R158, R5, R165, P4, P5 ;  /* 0x000000059ea17210 */ /* 0x000fc600027ea4a5 */
[----:B------:R-:W-:-:S05]  /*175e0*/  FFMA R10, R31, R2, R10 ;  /* 0x000000021f0a7223 */ /* 0x000fca000000000a */
[----:B------:R-:W-:-:S05]  /*175f0*/  F2FP.F16.F32.PACK_AB R10, RZ, R10 ;  /* 0x0000000aff0a723e */ /* 0x000fca00000000ff */
[----:B------:R2:W-:Y:S01]  /*17600*/  @P2 STG.E.U16 desc[UR44][R160.64+0x12], R10 ;  /* 0x0000120aa0002986 */ /* 0x0005e2000c10152c */
[----:B------:R-:W-:Y:S05]  /*17610*/  @!P3 BRA `(.L_x_301) ;  /* 0x000000000004b947 */ /* 0x000fea0003800000 */
[----:B------:R0:W5:Y:S02]  /*17620*/  LDG.E.LTC128B.U16 R3, desc[UR44][R6.64+0x20] ;  /* 0x0000202c06037981 */ /* 0x000164000c1e1520 */
.L_x_301:
[----:B------:R-:W-:Y:S05]  /*17630*/  BSYNC B1 ;  /* 0x0000000000017941 */ /* 0x000fea0003800000 */
.L_x_300:
[----:B-----5:R-:W-:Y:S01]  /*17640*/  HADD2.F32 R5, -RZ, R3.H0_H0 ;  /* 0x20000003ff057230 */ /* 0x020fe20000004100 */
        /* <DEDUP_REMOVED lines=8> */
.L_x_303:
[----:B------:R-:W-:Y:S05]  /*176d0*/  BSYNC B1 ;  /* 0x0000000000017941 */ /* 0x000fea0003800000 */
.L_x_302:
[----:B0----5:R-:W-:Y:S01]  /*176e0*/  HADD2.F32 R5, -RZ, R3.H0_H0 ;  /* 0x20000003ff057230 */ /* 0x021fe20000004100 */
        /* <DEDUP_REMOVED lines=8> */
.L_x_305:
[----:B------:R-:W-:Y:S05]  /*17770*/  BSYNC B1 ;  /* 0x0000000000017941 */ /* 0x000fea0003800000 */
.L_x_304:
[----:B-----5:R-:W-:Y:S01]  /*17780*/  HADD2.F32 R5, -RZ, R3.H0_H0 ;  /* 0x20000003ff057230 */ /* 0x020fe20000004100 */
[----:B------:R-:W-:Y:S01]  /*17790*/  ISETP.GT.AND P2, PT, R0, 0x11, P1 ;  /* 0x000000110000780c */ /* 0x000fe20000f44270 */
[----:B0-----:R-:W-:Y:S01]  /*177a0*/  @P3 IMAD.MOV.U32 R4, RZ, RZ, R160 ;  /* 0x000000ffff043224 */ /* 0x001fe200078e00a0 */
[----:B------:R-:W-:Y:S02]  /*177b0*/  BSSY B1, `(.L_x_306) ;  /* 0x0000009000017945 */ /* 0x000fe40003800000 */
[----:B------:R-:W-:-:S04]  /*177c0*/  FMUL R5, R5, R16 ;  /* 0x0000001005057220 */ /* 0x000fc80000400000 */
[----:B------:R-:W-:-:S05]  /*177d0*/  FFMA R5, R34, R2, R5 ;  /* 0x0000000222057223 */ /* 0x000fca0000000005 */
[----:B------:R-:W-:-:S04]  /*177e0*/  F2FP.F16.F32.PACK_AB R5, RZ, R5 ;  /* 0x00000005ff05723e */ /* 0x000fc800000000ff */
[----:B--2---:R-:W-:Y:S02]  /*177f0*/  PRMT R10, R5, 0x7610, R10 ;  /* 0x00007610050a7816 */ /* 0x004fe4000000000a */
[----:B------:R-:W-:-:S05]  /*17800*/  @P3 MOV R5, R161 ;  /* 0x000000a100053202 */ /* 0x000fca0000000f00 */
[----:B------:R0:W-:Y:S01]  /*17810*/  @P3 STG.E.U16 desc[UR44][R4.64+0x20], R10 ;  /* 0x0000200a04003986 */ /* 0x0001e2000c10152c */
[----:B------:R-:W-:Y:S05]  /*17820*/  @!P2 BRA `(.L_x_307) ;  /* 0x000000000004a947 */ /* 0x000fea0003800000 */
[----:B------:R2:W5:Y:S02]  /*17830*/  LDG.E.LTC128B.U16 R3, desc[UR44][R12.64+0x22] ;  /* 0x0000222c0c037981 */ /* 0x000564000c1e1520 */
.L_x_307:
[----:B------:R-:W-:Y:S05]  /*17840*/  BSYNC B1 ;  /* 0x0000000000017941 */ /* 0x000fea0003800000 */
.L_x_306:
[----:B0----5:R-:W-:Y:S01]  /*17850*/  HADD2.F32 R5, -RZ, R3.H0_H0 ;  /* 0x20000003ff057230 */ /* 0x021fe20000004100 */
[----:B------:R-:W-:Y:S01]  /*17860*/  ISETP.GT.AND P3, PT, R0, 0x18, P0 ;  /* 0x000000180000780c */ /* 0x000fe20000764270 */
[----:B------:R-:W-:Y:S03]  /*17870*/  BSSY B1, `(.L_x_308) ;  /* 0x000000a000017945 */ /* 0x000fe60003800000 */
[----:B------:R-:W-:Y:S01]  /*17880*/  FMUL R4, R5, R16 ;  /* 0x0000001005047220 */ /* 0x000fe20000400000 */
[----:B------:R-:W-:-:S03]  /*17890*/  @P2 MOV R5, R161 ;  /* 0x000000a100052202 */ /* 0x000fc60000000f00 */
[----:B------:R-:W-:-:S05]  /*178a0*/  FFMA R4, R35, R2, R4 ;  /* 0x0000000223047223 */ /* 0x000fca0000000004 */
[----:B------:R-:W-:-:S04]  /*178b0*/  F2FP.F16.F32.PACK_AB R4, RZ, R4 ;  /* 0x00000004ff04723e */ /* 0x000fc800000000ff */
[----:B------:R-:W-:Y:S01]  /*178c0*/  PRMT R10, R4, 0x7610, R10 ;  /* 0x00007610040a7816 */ /* 0x000fe2000000000a */
[----:B------:R-:W-:-:S05]  /*178d0*/  @P2 IMAD.MOV.U32 R4, RZ, RZ, R160 ;  /* 0x000000ffff042224 */ /* 0x000fca00078e00a0 */
[----:B------:R0:W-:Y:S01]  /*178e0*/  @P2 STG.E.U16 desc[UR44][R4.64+0x22], R10 ;  /* 0x0000220a04002986 */ /* 0x0001e2000c10152c */
[----:B------:R-:W-:Y:S05]  /*178f0*/  @!P3 BRA `(.L_x_309) ;  /* 0x000000000004b947 */ /* 0x000fea0003800000 */
[----:B------:R0:W5:Y:S02]  /*17900*/  LDG.E.LTC128B.U16 R3, desc[UR44][R6.64+0x30] ;  /* 0x0000302c06037981 */ /* 0x000164000c1e1520 */
.L_x_309:
[----:B------:R-:W-:Y:S05]  /*17910*/  BSYNC B1 ;  /* 0x0000000000017941 */ /* 0x000fea0003800000 */
.L_x_308:
        /* <DEDUP_REMOVED lines=9> */
.L_x_311:
[----:B------:R-:W-:Y:S05]  /*179b0*/  BSYNC B1 ;  /* 0x0000000000017941 */ /* 0x000fea0003800000 */
.L_x_310:
        /* <DEDUP_REMOVED lines=9> */
.L_x_313:
[----:B------:R-:W-:Y:S05]  /*17a50*/  BSYNC B1 ;  /* 0x0000000000017941 */ /* 0x000fea0003800000 */
.L_x_312:
[----:B-----5:R-:W-:Y:S01]  /*17a60*/  HADD2.F32 R5, -RZ, R3.H0_H0 ;  /* 0x20000003ff057230 */ /* 0x020fe20000004100 */
[----:B------:R-:W-:Y:S01]  /*17a70*/  ISETP.GT.AND P2, PT, R0, 0x19, P1 ;  /* 0x000000190000780c */ /* 0x000fe20000f44270 */
[----:B0-----:R-:W-:Y:S01]  /*17a80*/  @P3 IMAD.MOV.U32 R4, RZ, RZ, R160 ;  /* 0x000000ffff043224 */ /* 0x001fe200078e00a0 */
[----:B------:R-:W-:Y:S02]  /*17a90*/  BSSY B1, `(.L_x_314) ;  /* 0x0000009000017945 */ /* 0x000fe40003800000 */
[----:B------:R-:W-:-:S04]  /*17aa0*/  FMUL R5, R5, R16 ;  /* 0x0000001005057220 */ /* 0x000fc80000400000 */
[----:B------:R-:W-:-:S05]  /*17ab0*/  FFMA R5, R38, R2, R5 ;  /* 0x0000000226057223 */ /* 0x000fca0000000005 */
[----:B------:R-:W-:-:S04]  /*17ac0*/  F2FP.F16.F32.PACK_AB R5, RZ, R5 ;  /* 0x00000005ff05723e */ /* 0x000fc800000000ff */
[----:B------:R-:W-:Y:S02]  /*17ad0*/  PRMT R10, R5, 0x7610, R10 ;  /* 0x00007610050a7816 */ /* 0x000fe4000000000a */
[----:B------:R-:W-:-:S05]  /*17ae0*/  @P3 MOV R5, R161 ;  /* 0x000000a100053202 */ /* 0x000fca0000000f00 */
[----:B------:R0:W-:Y:S01]  /*17af0*/  @P3 STG.E.U16 desc[UR44][R4.64+0x30], R10 ;  /* 0x0000300a04003986 */ /* 0x0001e2000c10152c */
[----:B------:R-:W-:Y:S05]  /*17b00*/  @!P2 BRA `(.L_x_315) ;  /* 0x000000000004a947 */ /* 0x000fea0003800000 */
[----:B------:R0:W5:Y:S02]  /*17b10*/  LDG.E.LTC128B.U16 R3, desc[UR44][R12.64+0x32] ;  /* 0x0000322c0c037981 */ /* 0x000164000c1e1520 */
.L_x_315:
[----:B------:R-:W-:Y:S05]  /*17b20*/  BSYNC B1 ;  /* 0x0000000000017941 */ /* 0x000fea0003800000 */
.L_x_314:
        /* <DEDUP_REMOVED lines=12> */
.L_x_317:
[----:B------:R-:W-:Y:S05]  /*17bf0*/  BSYNC B1 ;  /* 0x0000000000017941 */ /* 0x000fea0003800000 */
.L_x_316:
        /* <DEDUP_REMOVED lines=9> */
.L_x_319:
[----:B------:R-:W-:Y:S05]  /*17c90*/  BSYNC B1 ;  /* 0x0000000000017941 */ /* 0x000fea0003800000 */
.L_x_318:
        /* <DEDUP_REMOVED lines=9> */
.L_x_321:
[----:B------:R-:W-:Y:S05]  /*17d30*/  BSYNC B1 ;  /* 0x0000000000017941 */ /* 0x000fea0003800000 */
.L_x_320:
        /* <DEDUP_REMOVED lines=12> */
.L_x_323:
[----:B------:R-:W-:Y:S05]  /*17e00*/  BSYNC B1 ;  /* 0x0000000000017941 */ /* 0x000fea0003800000 */
.L_x_322:
        /* <DEDUP_REMOVED lines=12> */
.L_x_325:
[----:B------:R-:W-:Y:S05]  /*17ed0*/  BSYNC B1 ;  /* 0x0000000000017941 */ /* 0x000fea0003800000 */
.L_x_324:
        /* <DEDUP_REMOVED lines=9> */
.L_x_327:
[----:B------:R-:W-:Y:S05]  /*17f70*/  BSYNC B1 ;  /* 0x0000000000017941 */ /* 0x000fea0003800000 */
.L_x_326:
        /* <DEDUP_REMOVED lines=9> */
.L_x_329:
[----:B------:R-:W-:Y:S05]  /*18010*/  BSYNC B1 ;  /* 0x0000000000017941 */ /* 0x000fea0003800000 */
.L_x_328:
        /* <DEDUP_REMOVED lines=12> */
.L_x_331:
[----:B------:R-:W-:Y:S05]  /*180e0*/  BSYNC B1 ;  /* 0x0000000000017941 */ /* 0x000fea0003800000 */
.L_x_330:
        /* <DEDUP_REMOVED lines=12> */
.L_x_333:
[----:B------:R-:W-:Y:S05]  /*181b0*/  BSYNC B1 ;  /* 0x0000000000017941 */ /* 0x000fea0003800000 */
.L_x_332:
        /* <DEDUP_REMOVED lines=9> */
.L_x_335:
[----:B------:R-:W-:Y:S05]  /*18250*/  BSYNC B1 ;  /* 0x0000000000017941 */ /* 0x000fea0003800000 */
.L_x_334:
        /* <DEDUP_REMOVED lines=9> */
.L_x_337:
[----:B------:R-:W-:Y:S05]  /*182f0*/  BSYNC B1 ;  /* 0x0000000000017941 */ /* 0x000fea0003800000 */
.L_x_336:
        /* <DEDUP_REMOVED lines=12> */
.L_x_339:
[----:B------:R-:W-:Y:S05]  /*183c0*/  BSYNC B1 ;  /* 0x0000000000017941 */ /* 0x000fea0003800000 */
.L_x_338:
        /* <DEDUP_REMOVED lines=12> */
.L_x_341:
[----:B------:R-:W-:Y:S05]  /*18490*/  BSYNC B1 ;  /* 0x0000000000017941 */ /* 0x000fea0003800000 */
.L_x_340:
        /* <DEDUP_REMOVED lines=9> */
.L_x_343:
[----:B------:R-:W-:Y:S05]  /*18530*/  BSYNC B1 ;  /* 0x0000000000017941 */ /* 0x000fea0003800000 */
.L_x_342:
        /* <DEDUP_REMOVED lines=9> */
.L_x_345:
[----:B------:R-:W-:Y:S05]  /*185d0*/  BSYNC B1 ;  /* 0x0000000000017941 */ /* 0x000fea0003800000 */
.L_x_344:
        /* <DEDUP_REMOVED lines=12> */
.L_x_347:
[----:B------:R-:W-:Y:S05]  /*186a0*/  BSYNC B1 ;  /* 0x0000000000017941 */ /* 0x000fea0003800000 */
.L_x_346:
        /* <DEDUP_REMOVED lines=12> */
.L_x_349:
[----:B------:R-:W-:Y:S05]  /*18770*/  BSYNC B1 ;  /* 0x0000000000017941 */ /* 0x000fea0003800000 */
.L_x_348:
        /* <DEDUP_REMOVED lines=9> */
.L_x_351:
[----:B------:R-:W-:Y:S05]  /*18810*/  BSYNC B1 ;  /* 0x0000000000017941 */ /* 0x000fea0003800000 */
.L_x_350:
        /* <DEDUP_REMOVED lines=9> */
.L_x_353:
[----:B------:R-:W-:Y:S05]  /*188b0*/  BSYNC B1 ;  /* 0x0000000000017941 */ /* 0x000fea0003800000 */
.L_x_352:
        /* <DEDUP_REMOVED lines=12> */
.L_x_355:
[----:B------:R-:W-:Y:S05]  /*18980*/  BSYNC B1 ;  /* 0x0000000000017941 */ /* 0x000fea0003800000 */
.L_x_354:
        /* <DEDUP_REMOVED lines=12> */
.L_x_357:
[----:B------:R-:W-:Y:S05]  /*18a50*/  BSYNC B1 ;  /* 0x0000000000017941 */ /* 0x000fea0003800000 */
.L_x_356:
        /* <DEDUP_REMOVED lines=9> */
.L_x_359:
[----:B------:R-:W-:Y:S05]  /*18af0*/  BSYNC B1 ;  /* 0x0000000000017941 */ /* 0x000fea0003800000 */
.L_x_358:
        /* <DEDUP_REMOVED lines=9> */
.L_x_361:
[----:B------:R-:W-:Y:S05]  /*18b90*/  BSYNC B1 ;  /* 0x0000000000017941 */ /* 0x000fea0003800000 */
.L_x_360:
        /* <DEDUP_REMOVED lines=12> */
.L_x_363:
[----:B------:R-:W-:Y:S05]  /*18c60*/  BSYNC B1 ;  /* 0x0000000000017941 */ /* 0x000fea0003800000 */
.L_x_362:
        /* <DEDUP_REMOVED lines=12> */
.L_x_365:
[----:B------:R-:W-:Y:S05]  /*18d30*/  BSYNC B1 ;  /* 0x0000000000017941 */ /* 0x000fea0003800000 */
.L_x_364:
        /* <DEDUP_REMOVED lines=9> */
.L_x_367:
[----:B------:R-:W-:Y:S05]  /*18dd0*/  BSYNC B1 ;  /* 0x0000000000017941 */ /* 0x000fea0003800000 */
.L_x_366:
        /* <DEDUP_REMOVED lines=9> */
.L_x_369:
[----:B------:R-:W-:Y:S05]  /*18e70*/  BSYNC B1 ;  /* 0x0000000000017941 */ /* 0x000fea0003800000 */
.L_x_368:
        /* <DEDUP_REMOVED lines=12> */
.L_x_371:
[----:B------:R-:W-:Y:S05]  /*18f40*/  BSYNC B1 ;  /* 0x0000000000017941 */ /* 0x000fea0003800000 */
.L_x_370:
        /* <DEDUP_REMOVED lines=12> */
.L_x_373:
[----:B------:R-:W-:Y:S05]  /*19010*/  BSYNC B1 ;  /* 0x0000000000017941 */ /* 0x000fea0003800000 */
.L_x_372:
        /* <DEDUP_REMOVED lines=9> */
.L_x_375:
[----:B------:R-:W-:Y:S05]  /*190b0*/  BSYNC B1 ;  /* 0x0000000000017941 */ /* 0x000fea0003800000 */
.L_x_374:
        /* <DEDUP_REMOVED lines=9> */
.L_x_377:
[----:B------:R-:W-:Y:S05]  /*19150*/  BSYNC B1 ;  /* 0x0000000000017941 */ /* 0x000fea0003800000 */
.L_x_376:
        /* <DEDUP_REMOVED lines=12> */
.L_x_379:
[----:B------:R-:W-:Y:S05]  /*19220*/  BSYNC B1 ;  /* 0x0000000000017941 */ /* 0x000fea0003800000 */
.L_x_378:
        /* <DEDUP_REMOVED lines=12> */
.L_x_381:
[----:B------:R-:W-:Y:S05]  /*192f0*/  BSYNC B1 ;  /* 0x0000000000017941 */ /* 0x000fea0003800000 */
.L_x_380:
        /* <DEDUP_REMOVED lines=9> */
.L_x_383:
[----:B------:R-:W-:Y:S05]  /*19390*/  BSYNC B1 ;  /* 0x0000000000017941 */ /* 0x000fea0003800000 */
.L_x_382:
        /* <DEDUP_REMOVED lines=9> */
.L_x_385:
[----:B------:R-:W-:Y:S05]  /*19430*/  BSYNC B1 ;  /* 0x0000000000017941 */ /* 0x000fea0003800000 */
.L_x_384:
        /* <DEDUP_REMOVED lines=12> */
.L_x_387:
[----:B------:R-:W-:Y:S05]  /*19500*/  BSYNC B1 ;  /* 0x0000000000017941 */ /* 0x000fea0003800000 */
.L_x_386:
        /* <DEDUP_REMOVED lines=12> */
.L_x_389:
[----:B------:R-:W-:Y:S05]  /*195d0*/  BSYNC B1 ;  /* 0x0000000000017941 */ /* 0x000fea0003800000 */
.L_x_388:
        /* <DEDUP_REMOVED lines=9> */
.L_x_391:
[----:B------:R-:W-:Y:S05]  /*19670*/  BSYNC B1 ;  /* 0x0000000000017941 */ /* 0x000fea0003800000 */
.L_x_390:
        /* <DEDUP_REMOVED lines=9> */
.L_x_393:
[----:B------:R-:W-:Y:S05]  /*19710*/  BSYNC B1 ;  /* 0x0000000000017941 */ /* 0x000fea0003800000 */
.L_x_392:
        /* <DEDUP_REMOVED lines=12> */
.L_x_395:
[----:B------:R-:W-:Y:S05]  /*197e0*/  BSYNC B1 ;  /* 0x0000000000017941 */ /* 0x000fea0003800000 */
.L_x_394:
        /* <DEDUP_REMOVED lines=12> */
.L_x_397:
[----:B------:R-:W-:Y:S05]  /*198b0*/  BSYNC B1 ;  /* 0x0000000000017941 */ /* 0x000fea0003800000 */
.L_x_396:
        /* <DEDUP_REMOVED lines=9> */
.L_x_399:
[----:B------:R-:W-:Y:S05]  /*19950*/  BSYNC B1 ;  /* 0x0000000000017941 */ /* 0x000fea0003800000 */
.L_x_398:
        /* <DEDUP_REMOVED lines=9> */
.L_x_401:
[----:B------:R-:W-:Y:S05]  /*199f0*/  BSYNC B1 ;  /* 0x0000000000017941 */ /* 0x000fea0003800000 */
.L_x_400:
        /* <DEDUP_REMOVED lines=12> */
.L_x_403:
[----:B------:R-:W-:Y:S05]  /*19ac0*/  BSYNC B1 ;  /* 0x0000000000017941 */ /* 0x000fea0003800000 */
.L_x_402:
        /* <DEDUP_REMOVED lines=12> */
.L_x_405:
[----:B------:R-:W-:Y:S05]  /*19b90*/  BSYNC B1 ;  /* 0x0000000000017941 */ /* 0x000fea0003800000 */
.L_x_404:
        /* <DEDUP_REMOVED lines=9> */
.L_x_407:
[----:B------:R-:W-:Y:S05]  /*19c30*/  BSYNC B1 ;  /* 0x0000000000017941 */ /* 0x000fea0003800000 */
.L_x_406:
        /* <DEDUP_REMOVED lines=9> */
.L_x_409:
[----:B------:R-:W-:Y:S05]  /*19cd0*/  BSYNC B1 ;  /* 0x0000000000017941 */ /* 0x000fea0003800000 */
.L_x_408:
        /* <DEDUP_REMOVED lines=12> */
.L_x_411:
[----:B------:R-:W-:Y:S05]  /*19da0*/  BSYNC B1 ;  /* 0x0000000000017941 */ /* 0x000fea0003800000 */
.L_x_410:
        /* <DEDUP_REMOVED lines=12> */
.L_x_413:
[----:B------:R-:W-:Y:S05]  /*19e70*/  BSYNC B1 ;  /* 0x0000000000017941 */ /* 0x000fea0003800000 */
.L_x_412:
        /* <DEDUP_REMOVED lines=9> */
.L_x_415:
[----:B------:R-:W-:Y:S05]  /*19f10*/  BSYNC B1 ;  /* 0x0000000000017941 */ /* 0x000fea0003800000 */
.L_x_414:
        /* <DEDUP_REMOVED lines=9> */
.L_x_417:
[----:B------:R-:W-:Y:S05]  /*19fb0*/  BSYNC B1 ;  /* 0x0000000000017941 */ /* 0x000fea0003800000 */
.L_x_416:
        /* <DEDUP_REMOVED lines=12> */
.L_x_419:
[----:B------:R-:W-:Y:S05]  /*1a080*/  BSYNC B1 ;  /* 0x0000000000017941 */ /* 0x000fea0003800000 */
.L_x_418:
        /* <DEDUP_REMOVED lines=12> */
.L_x_421:
[----:B------:R-:W-:Y:S05]  /*1a150*/  BSYNC B1 ;  /* 0x0000000000017941 */ /* 0x000fea0003800000 */
.L_x_420:
        /* <DEDUP_REMOVED lines=9> */
.L_x_423:
[----:B------:R-:W-:Y:S05]  /*1a1f0*/  BSYNC B1 ;  /* 0x0000000000017941 */ /* 0x000fea0003800000 */
.L_x_422:
        /* <DEDUP_REMOVED lines=9> */
.L_x_425:
[----:B------:R-:W-:Y:S05]  /*1a290*/  BSYNC B1 ;  /* 0x0000000000017941 */ /* 0x000fea0003800000 */
.L_x_424:
        /* <DEDUP_REMOVED lines=12> */
.L_x_427:
[----:B------:R-:W-:Y:S05]  /*1a360*/  BSYNC B1 ;  /* 0x0000000000017941 */ /* 0x000fea0003800000 */
.L_x_426:
        /* <DEDUP_REMOVED lines=12> */
.L_x_429:
[----:B------:R-:W-:Y:S05]  /*1a430*/  BSYNC B1 ;  /* 0x0000000000017941 */ /* 0x000fea0003800000 */
.L_x_428:
        /* <DEDUP_REMOVED lines=9> */
.L_x_431:
[----:B------:R-:W-:Y:S05]  /*1a4d0*/  BSYNC B1 ;  /* 0x0000000000017941 */ /* 0x000fea0003800000 */
.L_x_430:
        /* <DEDUP_REMOVED lines=9> */
.L_x_433:
[----:B------:R-:W-:Y:S05]  /*1a570*/  BSYNC B1 ;  /* 0x0000000000017941 */ /* 0x000fea0003800000 */
.L_x_432:
        /* <DEDUP_REMOVED lines=12> */
.L_x_435:
[----:B------:R-:W-:Y:S05]  /*1a640*/  BSYNC B1 ;  /* 0x0000000000017941 */ /* 0x000fea0003800000 */
.L_x_434:
        /* <DEDUP_REMOVED lines=12> */
.L_x_437:
[----:B------:R-:W-:Y:S05]  /*1a710*/  BSYNC B1 ;  /* 0x0000000000017941 */ /* 0x000fea0003800000 */
.L_x_436:
        /* <DEDUP_REMOVED lines=9> */
.L_x_439:
[----:B------:R-:W-:Y:S05]  /*1a7b0*/  BSYNC B1 ;  /* 0x0000000000017941 */ /* 0x000fea0003800000 */
.L_x_438:
        /* <DEDUP_REMOVED lines=9> */
.L_x_441:
[----:B------:R-:W-:Y:S05]  /*1a850*/  BSYNC B1 ;  /* 0x0000000000017941 */ /* 0x000fea0003800000 */
.L_x_440:
        /* <DEDUP_REMOVED lines=12> */
.L_x_443:
[----:B------:R-:W-:Y:S05]  /*1a920*/  BSYNC B1 ;  /* 0x0000000000017941 */ /* 0x000fea0003800000 */
.L_x_442:
        /* <DEDUP_REMOVED lines=12> */
.L_x_445:
[----:B------:R-:W-:Y:S05]  /*1a9f0*/  BSYNC B1 ;  /* 0x0000000000017941 */ /* 0x000fea0003800000 */
.L_x_444:
        /* <DEDUP_REMOVED lines=9> */
.L_x_447:
[----:B------:R-:W-:Y:S05]  /*1aa90*/  BSYNC B1 ;  /* 0x0000000000017941 */ /* 0x000fea0003800000 */
.L_x_446:
        /* <DEDUP_REMOVED lines=9> */
.L_x_449:
[----:B------:R-:W-:Y:S05]  /*1ab30*/  BSYNC B1 ;  /* 0x0000000000017941 */ /* 0x000fea0003800000 */
.L_x_448:
        /* <DEDUP_REMOVED lines=12> */
.L_x_451:
[----:B------:R-:W-:Y:S05]  /*1ac00*/  BSYNC B1 ;  /* 0x0000000000017941 */ /* 0x000fea0003800000 */
.L_x_450:
        /* <DEDUP_REMOVED lines=12> */
.L_x_453:
[----:B------:R-:W-:Y:S05]  /*1acd0*/  BSYNC B1 ;  /* 0x0000000000017941 */ /* 0x000fea0003800000 */
.L_x_452:
        /* <DEDUP_REMOVED lines=9> */
.L_x_455:
[----:B------:R-:W-:Y:S05]  /*1ad70*/  BSYNC B1 ;  /* 0x0000000000017941 */ /* 0x000fea0003800000 */
.L_x_454:
        /* <DEDUP_REMOVED lines=9> */
.L_x_457:
[----:B------:R-:W-:Y:S05]  /*1ae10*/  BSYNC B1 ;  /* 0x0000000000017941 */ /* 0x000fea0003800000 */
.L_x_456:
        /* <DEDUP_REMOVED lines=12> */
.L_x_459:
[----:B------:R-:W-:Y:S05]  /*1aee0*/  BSYNC B1 ;  /* 0x0000000000017941 */ /* 0x000fea0003800000 */
.L_x_458:
        /* <DEDUP_REMOVED lines=12> */
.L_x_461:
[----:B------:R-:W-:Y:S05]  /*1afb0*/  BSYNC B1 ;  /* 0x0000000000017941 */ /* 0x000fea0003800000 */
.L_x_460:
        /* <DEDUP_REMOVED lines=9> */
.L_x_463:
[----:B------:R-:W-:Y:S05]  /*1b050*/  BSYNC B1 ;  /* 0x0000000000017941 */ /* 0x000fea0003800000 */
.L_x_462:
        /* <DEDUP_REMOVED lines=9> */
.L_x_465:
[----:B------:R-:W-:Y:S05]  /*1b0f0*/  BSYNC B1 ;  /* 0x0000000000017941 */ /* 0x000fea0003800000 */
.L_x_464:
        /* <DEDUP_REMOVED lines=12> */
.L_x_467:
[----:B------:R-:W-:Y:S05]  /*1b1c0*/  BSYNC B1 ;  /* 0x0000000000017941 */ /* 0x000fea0003800000 */
.L_x_466:
        /* <DEDUP_REMOVED lines=12> */
.L_x_469:
[----:B------:R-:W-:Y:S05]  /*1b290*/  BSYNC B1 ;  /* 0x0000000000017941 */ /* 0x000fea0003800000 */
.L_x_468:
        /* <DEDUP_REMOVED lines=9> */
.L_x_471:
[----:B------:R-:W-:Y:S05]  /*1b330*/  BSYNC B1 ;  /* 0x0000000000017941 */ /* 0x000fea0003800000 */
.L_x_470:
        /* <DEDUP_REMOVED lines=9> */
.L_x_473:
[----:B------:R-:W-:Y:S05]  /*1b3d0*/  BSYNC B1 ;  /* 0x0000000000017941 */ /* 0x000fea0003800000 */
.L_x_472:
        /* <DEDUP_REMOVED lines=12> */
.L_x_475:
[----:B------:R-:W-:Y:S05]  /*1b4a0*/  BSYNC B1 ;  /* 0x0000000000017941 */ /* 0x000fea0003800000 */
.L_x_474:
        /* <DEDUP_REMOVED lines=12> */
.L_x_477:
[----:B------:R-:W-:Y:S05]  /*1b570*/  BSYNC B1 ;  /* 0x0000000000017941 */ /* 0x000fea0003800000 */
.L_x_476:
        /* <DEDUP_REMOVED lines=9> */
.L_x_479:
[----:B------:R-:W-:Y:S05]  /*1b610*/  BSYNC B1 ;  /* 0x0000000000017941 */ /* 0x000fea0003800000 */
.L_x_478:
        /* <DEDUP_REMOVED lines=9> */
.L_x_481:
[----:B------:R-:W-:Y:S05]  /*1b6b0*/  BSYNC B1 ;  /* 0x0000000000017941 */ /* 0x000fea0003800000 */
.L_x_480:
        /* <DEDUP_REMOVED lines=12> */
.L_x_483:
[----:B------:R-:W-:Y:S05]  /*1b780*/  BSYNC B1 ;  /* 0x0000000000017941 */ /* 0x000fea0003800000 */
.L_x_482:
        /* <DEDUP_REMOVED lines=12> */
.L_x_485:
[----:B------:R-:W-:Y:S05]  /*1b850*/  BSYNC B1 ;  /* 0x0000000000017941 */ /* 0x000fea0003800000 */
.L_x_484:
        /* <DEDUP_REMOVED lines=9> */
.L_x_487:
[----:B------:R-:W-:Y:S05]  /*1b8f0*/  BSYNC B1 ;  /* 0x0000000000017941 */ /* 0x000fea0003800000 */
.L_x_486:
        /* <DEDUP_REMOVED lines=9> */
.L_x_489:
[----:B------:R-:W-:Y:S05]  /*1b990*/  BSYNC B1 ;  /* 0x0000000000017941 */ /* 0x000fea0003800000 */
.L_x_488:
        /* <DEDUP_REMOVED lines=12> */
.L_x_491:
[----:B------:R-:W-:Y:S05]  /*1ba60*/  BSYNC B1 ;  /* 0x0000000000017941 */ /* 0x000fea0003800000 */
.L_x_490:
        /* <DEDUP_REMOVED lines=12> */
.L_x_493:
[----:B------:R-:W-:Y:S05]  /*1bb30*/  BSYNC B1 ;  /* 0x0000000000017941 */ /* 0x000fea0003800000 */
.L_x_492:
        /* <DEDUP_REMOVED lines=9> */
.L_x_495:
[----:B------:R-:W-:Y:S05]  /*1bbd0*/  BSYNC B1 ;  /* 0x0000000000017941 */ /* 0x000fea0003800000 */
.L_x_494:
        /* <DEDUP_REMOVED lines=9> */
.L_x_497:
[----:B------:R-:W-:Y:S05]  /*1bc70*/  BSYNC B1 ;  /* 0x0000000000017941 */ /* 0x000fea0003800000 */
.L_x_496:
        /* <DEDUP_REMOVED lines=12> */
.L_x_499:
[----:B------:R-:W-:Y:S05]  /*1bd40*/  BSYNC B1 ;  /* 0x0000000000017941 */ /* 0x000fea0003800000 */
.L_x_498:
        /* <DEDUP_REMOVED lines=12> */
.L_x_501:
[----:B------:R-:W-:Y:S05]  /*1be10*/  BSYNC B1 ;  /* 0x0000000000017941 */ /* 0x000fea0003800000 */
.L_x_500:
        /* <DEDUP_REMOVED lines=9> */
.L_x_503:
[----:B------:R-:W-:Y:S05]  /*1beb0*/  BSYNC B1 ;  /* 0x0000000000017941 */ /* 0x000fea0003800000 */
.L_x_502:
        /* <DEDUP_REMOVED lines=9> */
.L_x_505:
[----:B------:R-:W-:Y:S05]  /*1bf50*/  BSYNC B1 ;  /* 0x0000000000017941 */ /* 0x000fea0003800000 */
.L_x_504:
        /* <DEDUP_REMOVED lines=12> */
.L_x_507:
[----:B------:R-:W-:Y:S05]  /*1c020*/  BSYNC B1 ;  /* 0x0000000000017941 */ /* 0x000fea0003800000 */
.L_x_506:
        /* <DEDUP_REMOVED lines=12> */
.L_x_509:
[----:B------:R-:W-:Y:S05]  /*1c0f0*/  BSYNC B1 ;  /* 0x0000000000017941 */ /* 0x000fea0003800000 */
.L_x_508:
        /* <DEDUP_REMOVED lines=9> */
.L_x_511:
[----:B------:R-:W-:Y:S05]  /*1c190*/  BSYNC B1 ;  /* 0x0000000000017941 */ /* 0x000fea0003800000 */
.L_x_510:
        /* <DEDUP_REMOVED lines=9> */
.L_x_513:
[----:B------:R-:W-:Y:S05]  /*1c230*/  BSYNC B1 ;  /* 0x0000000000017941 */ /* 0x000fea0003800000 */
.L_x_512:
        /* <DEDUP_REMOVED lines=12> */
.L_x_515:
[----:B------:R-:W-:Y:S05]  /*1c300*/  BSYNC B1 ;  /* 0x0000000000017941 */ /* 0x000fea0003800000 */
.L_x_514:
        /* <DEDUP_REMOVED lines=12> */
.L_x_517:
[----:B------:R-:W-:Y:S05]  /*1c3d0*/  BSYNC B1 ;  /* 0x0000000000017941 */ /* 0x000fea0003800000 */
.L_x_516:
        /* <DEDUP_REMOVED lines=9> */
.L_x_519:
[----:B------:R-:W-:Y:S05]  /*1c470*/  BSYNC B1 ;  /* 0x0000000000017941 */ /* 0x000fea0003800000 */
.L_x_518:
        /* <DEDUP_REMOVED lines=9> */
.L_x_521:
[----:B------:R-:W-:Y:S05]  /*1c510*/  BSYNC B1 ;  /* 0x0000000000017941 */ /* 0x000fea0003800000 */
.L_x_520:
        /* <DEDUP_REMOVED lines=12> */
.L_x_523:
[----:B------:R-:W-:Y:S05]  /*1c5e0*/  BSYNC B1 ;  /* 0x0000000000017941 */ /* 0x000fea0003800000 */
.L_x_522:
        /* <DEDUP_REMOVED lines=12> */
.L_x_525:
[----:B------:R-:W-:Y:S05]  /*1c6b0*/  BSYNC B1 ;  /* 0x0000000000017941 */ /* 0x000fea0003800000 */
.L_x_524:
        /* <DEDUP_REMOVED lines=9> */
.L_x_527:
[----:B------:R-:W-:Y:S05]  /*1c750*/  BSYNC B1 ;  /* 0x0000000000017941 */ /* 0x000fea0003800000 */
.L_x_526:
        /* <DEDUP_REMOVED lines=9> */
.L_x_529:
[----:B------:R-:W-:Y:S05]  /*1c7f0*/  BSYNC B1 ;  /* 0x0000000000017941 */ /* 0x000fea0003800000 */
.L_x_528:
        /* <DEDUP_REMOVED lines=12> */
.L_x_531:
[----:B------:R-:W-:Y:S05]  /*1c8c0*/  BSYNC B1 ;  /* 0x0000000000017941 */ /* 0x000fea0003800000 */
.L_x_530:
        /* <DEDUP_REMOVED lines=12> */
.L_x_533:
[----:B------:R-:W-:Y:S05]  /*1c990*/  BSYNC B1 ;  /* 0x0000000000017941 */ /* 0x000fea0003800000 */
.L_x_532:
        /* <DEDUP_REMOVED lines=9> */
.L_x_535:
[----:B------:R-:W-:Y:S05]  /*1ca30*/  BSYNC B1 ;  /* 0x0000000000017941 */ /* 0x000fea0003800000 */
.L_x_534:
        /* <DEDUP_REMOVED lines=9> */
.L_x_537:
[----:B------:R-:W-:Y:S05]  /*1cad0*/  BSYNC B1 ;  /* 0x0000000000017941 */ /* 0x000fea0003800000 */
.L_x_536:
[----:B-----5:R-:W-:Y:S01]  /*1cae0*/  HADD2.F32 R5, -RZ, R3.H0_H0 ;  /* 0x20000003ff057230 */ /* 0x020fe20000004100 */
[----:B------:R-:W-:Y:S01]  /*1caf0*/  ISETP.GT.AND P1, PT, R0, 0xf9, P1 ;  /* 0x000000f90000780c */ /* 0x000fe20000f24270 */
[----:B0-----:R-:W-:Y:S01]  /*1cb00*/  @P2 IMAD.MOV.U32 R4, RZ, RZ, R160 ;  /* 0x000000ffff042224 */ /* 0x001fe200078e00a0 */
[----:B------:R-:W-:Y:S02]  /*1cb10*/  BSSY B1, `(.L_x_538) ;  /* 0x0000009000017945 */ /* 0x000fe40003800000 */
[----:B------:R-:W-:-:S04]  /*1cb20*/  FMUL R5, R5, R16 ;  /* 0x0000001005057220 */ /* 0x000fc80000400000 */
[----:B------:R-:W-:-:S05]  /*1cb30*/  FFMA R5, R150, R2, R5 ;  /* 0x0000000296057223 */ /* 0x000fca0000000005 */
[----:B------:R-:W-:-:S04]  /*1cb40*/  F2FP.F16.F32.PACK_AB R5, RZ, R5 ;  /* 0x00000005ff05723e */ /* 0x000fc800000000ff */
[----:B-1--4-:R-:W-:Y:S02]  /*1cb50*/  PRMT R6, R5, 0x7610, R6 ;  /* 0x0000761005067816 */ /* 0x012fe40000000006 */
[----:B------:R-:W-:-:S05]  /*1cb60*/  @P2 MOV R5, R161 ;  /* 0x000000a100052202 */ /* 0x000fca0000000f00 */
[----:B------:R0:W-:Y:S01]  /*1cb70*/  @P2 STG.E.U16 desc[UR44][R4.64+0x1f0], R6 ;  /* 0x0001f00604002986 */ /* 0x0001e2000c10152c */
[----:B------:R-:W-:Y:S05]  /*1cb80*/  @!P1 BRA `(.L_x_539) ;  /* 0x0000000000049947 */ /* 0x000fea0003800000 */
[----:B------:R1:W5:Y:S02]  /*1cb90*/  LDG.E.LTC128B.U16 R3, desc[UR44][R12.64+0x1f2] ;  /* 0x0001f22c0c037981 */ /* 0x000364000c1e1520 */
.L_x_539:
[----:B------:R-:W-:Y:S05]  /*1cba0*/  BSYNC B1 ;  /* 0x0000000000017941 */ /* 0x000fea0003800000 */
.L_x_538:
[----:B------:R-:W-:Y:S05]  /*1cbb0*/  @!P1 BRA `(.L_x_540) ;  /* 0x0000005400c09947 */ /* 0x000fea0003800000 */
[----:B-----5:R-:W-:-:S05]  /*1cbc0*/  HADD2.F32 R3, -RZ, R3.H0_H0 ;  /* 0x20000003ff037230 */ /* 0x020fca0000004100 */
[----:B------:R-:W-:-:S04]  /*1cbd0*/  FMUL R0, R3, R16 ;  /* 0x0000001003007220 */ /* 0x000fc80000400000 */
[----:B------:R-:W-:-:S05]  /*1cbe0*/  FFMA R0, R151, R2, R0 ;  /* 0x0000000297007223 */ /* 0x000fca0000000000 */
[----:B------:R-:W-:-:S05]  /*1cbf0*/  F2FP.F16.F32.PACK_AB R0, RZ, R0 ;  /* 0x00000000ff00723e */ /* 0x000fca00000000ff */
[----:B------:R4:W-:Y:S01]  /*1cc00*/  STG.E.U16 desc[UR44][R160.64+0x1f2], R0 ;  /* 0x0001f200a0007986 */ /* 0x0009e2000c10152c */
[----:B------:R-:W-:Y:S05]  /*1cc10*/  BRA `(.L_x_540) ;  /* 0x0000005400a87947 */ /* 0x000fea0003800000 */
.L_x_33:
[----:B------:R-:W2:Y:S01]  /*1cc20*/  LDL.LU R3, [R1] ;  /* 0x0000000001037983 */ /* 0x000ea20000300800 */
[----:B------:R-:W-:-:S03]  /*1cc30*/  ULDC.64 UR4, c[0x0][0x5c0] ;  /* 0x0001700000047ab9 */ /* 0x000fc60000000a00 */
[----:B------:R-:W3:Y:S04]  /*1cc40*/  LDL.LU R9, [R1+0x5c] ;  /* 0x00005c0001097983 */ /* 0x000ee80000300800 */
[----:B------:R-:W4:Y:S04]  /*1cc50*/  LDL.LU R12, [R1+0x98] ;  /* 0x00009800010c7983 */ /* 0x000f280000300800 */
[----:B------:R-:W5:Y:S04]  /*1cc60*/  LDL.LU R235, [R1+0x9c] ;  /* 0x00009c0001eb7983 */ /* 0x000f680000300800 */
        /* <DEDUP_REMOVED lines=75> */
[----:B------:R-:W5:Y:S01]  /*1d120*/  LDL.LU R159, [R1+0x1cc] ;  /* 0x0001cc00019f7983 */ /* 0x000f620000300800 */
[----:B--2---:R-:W-:-:S03]  /*1d130*/  FMUL R3, R3, R2 ;  /* 0x0000000203037220 */ /* 0x004fc60000400000 */
[----:B------:R-:W2:Y:S01]  /*1d140*/  LDL.LU R158, [R1+0x1d0] ;  /* 0x0001d000019e7983 */ /* 0x000ea20000300800 */
[----:B------:R-:W-:-:S03]  /*1d150*/  LEA R4, P0, R6, UR4, 0x1 ;  /* 0x0000000406047c11 */ /* 0x000fc6000f8008ff */
[----:B------:R-:W2:Y:S04]  /*1d160*/  LDL.LU R157, [R1+0x1d4] ;  /* 0x0001d400019d7983 */ /* 0x000ea80000300800 */
[----:B------:R-:W2:Y:S04]  /*1d170*/  LDL.LU R156, [R1+0x1d8] ;  /* 0x0001d800019c7983 */ /* 0x000ea80000300800 */
[----:B------:R-:W2:Y:S04]  /*1d180*/  LDL.LU R155, [R1+0x1dc] ;  /* 0x0001dc00019b7983 */ /* 0x000ea80000300800 */
[----:B------:R-:W2:Y:S01]  /*1d190*/  LDL.LU R154, [R1+0x1e0] ;  /* 0x0001e000019a7983 */ /* 0x000ea20000300800 */
[----:B------:R-:W-:-:S03]  /*1d1a0*/  LEA.HI.X R5, R6, UR5, R10, 0x1, P0 ;  /* 0x0000000506057c11 */ /* 0x000fc600080f0c0a */
[----:B------:R-:W2:Y:S01]  /*1d1b0*/  LDL.LU R23, [R1+0x1e4] ;  /* 0x0001e40001177983 */ /* 0x000ea20000300800 */
[----:B------:R-:W-:-:S03]  /*1d1c0*/  F2FP.F16.F32.PACK_AB R3, RZ, R3 ;  /* 0x00000003ff03723e */ /* 0x000fc600000000ff */
[----:B------:R-:W2:Y:S04]  /*1d1d0*/  LDL.LU R22, [R1+0x1e8] ;  /* 0x0001e80001167983 */ /* 0x000ea80000300800 */
[----:B------:R-:W2:Y:S04]  /*1d1e0*/  LDL.LU R21, [R1+0x1ec] ;  /* 0x0001ec0001157983 */ /* 0x000ea80000300800 */
[----:B------:R-:W2:Y:S04]  /*1d1f0*/  LDL.LU R20, [R1+0x1f0] ;  /* 0x0001f00001147983 */ /* 0x000ea80000300800 */
[----:B------:R-:W2:Y:S04]  /*1d200*/  LDL.LU R19, [R1+0x1f4] ;  /* 0x0001f40001137983 */ /* 0x000ea80000300800 */
[----:B------:R-:W2:Y:S04]  /*1d210*/  LDL.LU R18, [R1+0x1f8] ;  /* 0x0001f80001127983 */ /* 0x000ea80000300800 */
[----:B------:R-:W2:Y:S04]  /*1d220*/  LDL.LU R15, [R1+0x1fc] ;  /* 0x0001fc00010f7983 */ /* 0x000ea80000300800 */
[----:B------:R-:W3:Y:S04]  /*1d230*/  LDL.LU R7, [R1+0x8] ;  /* 0x0000080001077983 */ /* 0x000ee80000300800 */
[----:B------:R-:W4:Y:S04]  /*1d240*/  LDL.LU R6, [R1+0xc] ;  /* 0x00000c0001067983 */ /* 0x000f280000300800 */
[----:B------:R0:W-:Y:S04]  /*1d250*/  @P1 STG.E.U16 desc[UR44][R4.64], R3 ;  /* 0x0000000304001986 */ /* 0x0001e8000c10152c */
[----:B0-----:R-:W5:Y:S01]  /*1d260*/  LDL.LU R3, [R1+0x4] ;  /* 0x0000040001037983 */ /* 0x001f620000300800 */
[----:B------:R-:W-:Y:S01]  /*1d270*/  ISETP.GT.AND P0, PT, R0, 0x1, P3 ;  /* 0x000000010000780c */ /* 0x000fe20001f04270 */
[----:B------:R-:W-:Y:S01]  /*1d280*/  USHF.L.U32 UR5, UR8, 0x4, URZ ;  /* 0x0000000408057899 */ /* 0x000fe2000800063f */
[----:B------:R-:W-:Y:S01]  /*1d290*/  ISETP.GT.AND P2, PT, R153, 0x8, PT ;  /* 0x000000089900780c */ /* 0x000fe20003f44270 */
[----:B------:R-:W-:Y:S01]  /*1d2a0*/  USHF.L.U64.HI UR4, UR8, 0x4, UR9 ;  /* 0x0000000408047899 */ /* 0x000fe20008010209 */
[----:B---3--:R-:W-:-:S05]  /*1d2b0*/  FMUL R7, R7, R2 ;  /* 0x0000000207077220 */ /* 0x008fca0000400000 */
[----:B------:R-:W-:-:S04]  /*1d2c0*/  F2FP.F16.F32.PACK_AB R7, RZ, R7 ;  /* 0x00000007ff07723e */ /* 0x000fc800000000ff */
[----:B------:R-:W-:Y:S01]  /*1d2d0*/  PRMT R8, R7, 0x7610, R8 ;  /* 0x0000761007087816 */ /* 0x000fe20000000008 */
[----:B-----5:R-:W-:-:S05]  /*1d2e0*/  FMUL R3, R3, R2 ;  /* 0x0000000203037220 */ /* 0x020fca0000400000 */
[----:B------:R-:W-:-:S05]  /*1d2f0*/  F2FP.F16.F32.PACK_AB R3, RZ, R3 ;  /* 0x00000003ff03723e */ /* 0x000fca00000000ff */
[----:B------:R4:W-:Y:S01]  /*1d300*/  @P0 STG.E.U16 desc[UR44][R4.64+0x2], R3 ;  /* 0x0000020304000986 */ /* 0x0009e2000c10152c */
[----:B------:R-:W-:Y:S01]  /*1d310*/  ISETP.GT.AND P0, PT, R0, RZ, P2 ;  /* 0x000000ff0000720c */ /* 0x000fe20001704270 */
[----:B----4-:R-:W-:Y:S01]  /*1d320*/  FMUL R3, R6, R2 ;  /* 0x0000000206037220 */ /* 0x010fe20000400000 */
[----:B------:R-:W-:-:S04]  /*1d330*/  IADD3 R6, P1, R4, UR5, RZ ;  /* 0x0000000504067c10 */ /* 0x000fc8000ff3e0ff */
[----:B------:R-:W-:Y:S02]  /*1d340*/  IADD3.X R7, R5, UR4, RZ, P1, !PT ;  /* 0x0000000405077c10 */ /* 0x000fe40008ffe4ff */
[----:B------:R-:W-:-:S05]  /*1d350*/  F2FP.F16.F32.PACK_AB R3, RZ, R3 ;  /* 0x00000003ff03723e */ /* 0x000fca00000000ff */
[----:B------:R0:W-:Y:S01]  /*1d360*/  @P0 STG.E.U16 desc[UR44][R6.64], R8 ;  /* 0x0000000806000986 */ /* 0x0001e2000c10152c */
[----:B------:R-:W-:-:S03]  /*1d370*/  ISETP.GT.AND P0, PT, R0, 0x1, P2 ;  /* 0x000000010000780c */ /* 0x000fc60001704270 */
[----:B0-----:R-:W3:Y:S10]  /*1d380*/  LDL.LU R8, [R1+0x54] ;  /* 0x0000540001087983 */ /* 0x001ef40000300800 */
[----:B------:R0:W-:Y:S04]  /*1d390*/  @P0 STG.E.U16 desc[UR44][R6.64+0x2], R3 ;  /* 0x0000020306000986 */ /* 0x0001e8000c10152c */
[----:B0-----:R-:W4:Y:S01]  /*1d3a0*/  LDL.LU R3, [R1+0x10] ;  /* 0x0000100001037983 */ /* 0x001f220000300800 */
[----:B------:R-:W-:Y:S01]  /*1d3b0*/  ISETP.GT.AND P0, PT, R0, 0x8, P3 ;  /* 0x000000080000780c */ /* 0x000fe20001f04270 */
[----:B----4-:R-:W-:-:S05]  /*1d3c0*/  FMUL R3, R3, R2 ;  /* 0x0000000203037220 */ /* 0x010fca0000400000 */
[----:B------:R-:W-:-:S07]  /*1d3d0*/  F2FP.F16.F32.PACK_AB R3, RZ, R3 ;  /* 0x00000003ff03723e */ /* 0x000fce00000000ff */
        /* <DEDUP_REMOVED lines=78> */
[----:B---3--:R-:W-:-:S05]  /*1d8c0*/  FMUL R8, R8, R2 ;  /* 0x0000000208087220 */ /* 0x008fca0000400000 */
[----:B------:R-:W-:-:S04]  /*1d8d0*/  F2FP.F16.F32.PACK_AB R8, RZ, R8 ;  /* 0x00000008ff08723e */ /* 0x000fc800000000ff */
[----:B------:R-:W-:Y:S01]  /*1d8e0*/  PRMT R10, R8, 0x7610, R10 ;  /* 0x00007610080a7816 */ /* 0x000fe2000000000a */
[----:B----4-:R-:W-:-:S05]  /*1d8f0*/  FMUL R3, R3, R2 ;  /* 0x0000000203037220 */ /* 0x010fca0000400000 */
[----:B------:R-:W-:-:S05]  /*1d900*/  F2FP.F16.F32.PACK_AB R3, RZ, R3 ;  /* 0x00000003ff03723e */ /* 0x000fca00000000ff */
[----:B------:R0:W-:Y:S04]  /*1d910*/  @P0 STG.E.U16 desc[UR44][R4.64+0x50], R3 ;  /* 0x0000500304000986 */ /* 0x0001e8000c10152c */
[----:B0-----:R-:W3:Y:S01]  /*1d920*/  LDL.LU R3, [R1+0x58] ;  /* 0x0000580001037983 */ /* 0x001ee20000300800 */
[C---:B------:R-:W-:Y:S01]  /*1d930*/  ISETP.GT.AND P5, PT, R0.reuse, 0x29, P3 ;  /* 0x000000290000780c */ /* 0x040fe20001fa4270 */
[----:B------:R-:W-:Y:S01]  /*1d940*/  FMUL R9, R9, R2 ;  /* 0x0000000209097220 */ /* 0x000fe20000400000 */
[C---:B------:R-:W-:Y:S01]  /*1d950*/  ISETP.GT.AND P0, PT, R0.reuse, 0x28, P2 ;  /* 0x000000280000780c */ /* 0x040fe20001704270 */
[----:B------:R-:W4:Y:S01]  /*1d960*/  LDL.LU R8, [R1+0x60] ;  /* 0x0000600001087983 */ /* 0x000f220000300800 */
[C---:B------:R-:W-:Y:S02]  /*1d970*/  ISETP.GT.AND P4, PT, R0.reuse, 0x29, P2 ;  /* 0x000000290000780c */ /* 0x040fe40001784270 */
[----:B------:R-:W-:-:S02]  /*1d980*/  ISETP.GT.AND P1, PT, R0, 0x30, P3 ;  /* 0x000000300000780c */ /* 0x000fc40001f24270 */
[----:B------:R-:W-:Y:S01]  /*1d990*/  F2FP.F16.F32.PACK_AB R9, RZ, R9 ;  /* 0x00000009ff09723e */ /* 0x000fe200000000ff */
[-C--:B---3--:R-:W-:Y:S01]  /*1d9a0*/  FMUL R3, R3, R2.reuse ;  /* 0x0000000203037220 */ /* 0x088fe20000400000 */
[----:B----4-:R-:W-:-:S04]  /*1d9b0*/  FMUL R8, R8, R2 ;  /* 0x0000000208087220 */ /* 0x010fc80000400000 */
[----:B------:R-:W-:-:S04]  /*1d9c0*/  F2FP.F16.F32.PACK_AB R3, RZ, R3 ;  /* 0x00000003ff03723e */ /* 0x000fc800000000ff */
[----:B------:R-:W-:Y:S02]  /*1d9d0*/  PRMT R11, R3, 0x7610, R11 ;  /* 0x00007610030b7816 */ /* 0x000fe4000000000b */
[----:B------:R-:W-:Y:S02]  /*1d9e0*/  F2FP.F16.F32.PACK_AB R3, RZ, R8 ;  /* 0x00000008ff03723e */ /* 0x000fe400000000ff */
[----:B------:R-:W3:Y:S04]  /*1d9f0*/  LDL.LU R8, [R1+0x64] ;  /* 0x0000640001087983 */ /* 0x000ee80000300800 */
[----:B------:R0:W-:Y:S04]  /*1da00*/  @P5 STG.E.U16 desc[UR44][R4.64+0x52], R10 ;  /* 0x0000520a04005986 */ /* 0x0001e8000c10152c */
[----:B------:R-:W-:Y:S04]  /*1da10*/  @P0 STG.E.U16 desc[UR44][R6.64+0x50], R11 ;  /* 0x0000500b06000986 */ /* 0x000fe8000c10152c */
[----:B------:R1:W-:Y:S01]  /*1da20*/  @P4 STG.E.U16 desc[UR44][R6.64+0x52], R9 ;  /* 0x0000520906004986 */ /* 0x0003e2000c10152c */
[----:B0-----:R-:W-:-:S03]  /*1da30*/  PRMT R10, R3, 0x7610, R10 ;  /* 0x00007610030a7816 */ /* 0x001fc6000000000a */
[----:B------:R-:W4:Y:S04]  /*1da40*/  LDL.LU R3, [R1+0x68] ;  /* 0x0000680001037983 */ /* 0x000f280000300800 */
[----:B------:R0:W-:Y:S04]  /*1da50*/  @P1 STG.E.U16 desc[UR44][R4.64+0x60], R10 ;  /* 0x0000600a04001986 */ /* 0x0001e8000c10152c */
[----:B-1----:R-:W5:Y:S01]  /*1da60*/  LDL.LU R9, [R1+0x6c] ;  /* 0x00006c0001097983 */ /* 0x002f620000300800 */
[----:B---3--:R-:W-:-:S05]  /*1da70*/  FMUL R8, R8, R2 ;  /* 0x0000000208087220 */ /* 0x008fca0000400000 */
[----:B------:R-:W-:-:S04]  /*1da80*/  F2FP.F16.F32.PACK_AB R8, RZ, R8 ;  /* 0x00000008ff08723e */ /* 0x000fc800000000ff */
[----:B0-----:R-:W-:Y:S02]  /*1da90*/  PRMT R10, R8, 0x7610, R10 ;  /* 0x00007610080a7816 */ /* 0x001fe4000000000a */
[----:B------:R-:W3:Y:S01]  /*1daa0*/  LDL.LU R8, [R1+0x70] ;  /* 0x0000700001087983 */ /* 0x000ee20000300800 */
[----:B----4-:R-:W-:-:S05]  /*1dab0*/  FMUL R3, R3, R2 ;  /* 0x0000000203037220 */ /* 0x010fca0000400000 */
[----:B------:R-:W-:-:S04]  /*1dac0*/  F2FP.F16.F32.PACK_AB R3, RZ, R3 ;  /* 0x00000003ff03723e */ /* 0x000fc800000000ff */
[----:B------:R-:W-:Y:S01]  /*1dad0*/  PRMT R11, R3, 0x7610, R11 ;  /* 0x00007610030b7816 */ /* 0x000fe2000000000b */
[----:B---3--:R-:W-:-:S05]  /*1dae0*/  FMUL R8, R8, R2 ;  /* 0x0000000208087220 */ /* 0x008fca0000400000 */
[----:B------:R-:W-:Y:S02]  /*1daf0*/  F2FP.F16.F32.PACK_AB R3, RZ, R8 ;  /* 0x00000008ff03723e */ /* 0x000fe400000000ff */
[----:B------:R-:W3:Y:S01]  /*1db00*/  LDL.LU R8, [R1+0x74] ;  /* 0x0000740001087983 */ /* 0x000ee20000300800 */
[C---:B------:R-:W-:Y:S02]  /*1db10*/  ISETP.GT.AND P0, PT, R0.reuse, 0x31, P3 ;  /* 0x000000310000780c */ /* 0x040fe40001f04270 */
[C---:B------:R-:W-:Y:S02]  /*1db20*/  ISETP.GT.AND P4, PT, R0.reuse, 0x30, P2 ;  /* 0x000000300000780c */ /* 0x040fe40001784270 */
[C---:B------:R-:W-:Y:S02]  /*1db30*/  ISETP.GT.AND P5, PT, R0.reuse, 0x31, P2 ;  /* 0x000000310000780c */ /* 0x040fe400017a4270 */
[----:B------:R-:W-:Y:S01]  /*1db40*/  ISETP.GT.AND P1, PT, R0, 0x38, P3 ;  /* 0x000000380000780c */ /* 0x000fe20001f24270 */
[----:B-----5:R-:W-:-:S05]  /*1db50*/  FMUL R9, R9, R2 ;  /* 0x0000000209097220 */ /* 0x020fca0000400000 */
[----:B------:R-:W-:Y:S01]  /*1db60*/  F2FP.F16.F32.PACK_AB R9, RZ, R9 ;  /* 0x00000009ff09723e */ /* 0x000fe200000000ff */
        /* <DEDUP_REMOVED lines=11> */
[C---:B------:R-:W-:Y:S02]  /*1dc20*/  ISETP.GT.AND P0, PT, R0.reuse, 0x39, P3 ;  /* 0x000000390000780c */ /* 0x040fe40001f04270 */
[----:B------:R-:W-:Y:S01]  /*1dc30*/  ISETP.GT.AND P4, PT, R0, 0x38, P2 ;  /* 0x000000380000780c */ /* 0x000fe20001784270 */
[----:B----4-:R-:W-:-:S05]  /*1dc40*/  FMUL R3, R3, R2 ;  /* 0x0000000203037220 */ /* 0x010fca0000400000 */
[----:B------:R-:W-:-:S04]  /*1dc50*/  F2FP.F16.F32.PACK_AB R3, RZ, R3 ;  /* 0x00000003ff03723e */ /* 0x000fc800000000ff */
[----:B------:R-:W-:Y:S01]  /*1dc60*/  PRMT R11, R3, 0x7610, R11 ;  /* 0x00007610030b7816 */ /* 0x000fe2000000000b */
[----:B------:R0:W-:Y:S04]  /*1dc70*/  @P0 STG.E.U16 desc[UR44][R4.64+0x72], R10 ;  /* 0x0000720a04000986 */ /* 0x0001e8000c10152c */
[----:B------:R1:W-:Y:S01]  /*1dc80*/  @P4 STG.E.U16 desc[UR44][R6.64+0x70], R11 ;  /* 0x0000700b06004986 */ /* 0x0003e2000c10152c */
[----:B---3--:R-:W-:-:S05]  /*1dc90*/  FMUL R8, R8, R2 ;  /* 0x0000000208087220 */ /* 0x008fca0000400000 */
[----:B------:R-:W-:Y:S02]  /*1dca0*/  F2FP.F16.F32.PACK_AB R3, RZ, R8 ;  /* 0x00000008ff03723e */ /* 0x000fe400000000ff */
[----:B------:R-:W3:Y:S02]  /*1dcb0*/  LDL.LU R8, [R1+0x88] ;  /* 0x0000880001087983 */ /* 0x000ee40000300800 */
[----:B0-----:R-:W-:Y:S02]  /*1dcc0*/  PRMT R10, R3, 0x7610, R10 ;  /* 0x00007610030a7816 */ /* 0x001fe4000000000a */
[----:B-1----:R-:W4:Y:S04]  /*1dcd0*/  LDL.LU R11, [R1+0x94] ;  /* 0x00009400010b7983 */ /* 0x002f280000300800 */
[----:B------:R-:W2:Y:S01]  /*1dce0*/  LDL.LU R3, [R1+0x84] ;  /* 0x0000840001037983 */ /* 0x000ea20000300800 */
[----:B------:R-:W-:-:S02]  /*1dcf0*/  ISETP.GT.AND P5, PT, R0, 0x39, P2 ;  /* 0x000000390000780c */ /* 0x000fc400017a4270 */
[----:B------:R-:W-:Y:S01]  /*1dd00*/  ISETP.GT.AND P1, PT, R0, 0x40, P3 ;  /* 0x000000400000780c */ /* 0x000fe20001f24270 */
[----:B-----5:R-:W-:-:S05]  /*1dd10*/  FMUL R9, R9, R2 ;  /* 0x0000000209097220 */ /* 0x020fca0000400000 */
[----:B------:R-:W-:-:S05]  /*1dd20*/  F2FP.F16.F32.PACK_AB R9, RZ, R9 ;  /* 0x00000009ff09723e */ /* 0x000fca00000000ff */
[----:B------:R0:W-:Y:S04]  /*1dd30*/  @P5 STG.E.U16 desc[UR44][R6.64+0x72], R9 ;  /* 0x0000720906005986 */ /* 0x0001e8000c10152c */
[----:B------:R1:W-:Y:S04]  /*1dd40*/  @P1 STG.E.U16 desc[UR44][R4.64+0x80], R10 ;  /* 0x0000800a04001986 */ /* 0x0003e8000c10152c */
[----:B0-----:R-:W5:Y:S01]  /*1dd50*/  LDL.LU R9, [R1+0x8c] ;  /* 0x00008c0001097983 */ /* 0x001f620000300800 */
[-C--:B---3--:R-:W-:Y:S01]  /*1dd60*/  FMUL R8, R8, R2.reuse ;  /* 0x0000000208087220 */ /* 0x088fe20000400000 */
[----:B--2---:R-:W-:-:S05]  /*1dd70*/  FMUL R3, R3, R2 ;  /* 0x0000000203037220 */ /* 0x004fca0000400000 */
[----:B-1----:R-:W-:Y:S02]  /*1dd80*/  F2FP.F16.F32.PACK_AB R10, RZ, R3 ;  /* 0x00000003ff0a723e */ /* 0x002fe400000000ff */
[----:B------:R-:W-:Y:S02]  /*1dd90*/  F2FP.F16.F32.PACK_AB R3, RZ, R8 ;  /* 0x00000008ff03723e */ /* 0x000fe400000000ff */
[----:B------:R-:W-:Y:S02]  /*1dda0*/  PRMT R8, R10, 0x7610, R8 ;  /* 0x000076100a087816 */ /* 0x000fe40000000008 */
[----:B------:R-:W2:Y:S01]  /*1ddb0*/  LDL.LU R10, [R1+0x90] ;  /* 0x00009000010a7983 */ /* 0x000ea20000300800 */
[C---:B------:R-:W-:Y:S02]  /*1ddc0*/  ISETP.GT.AND P0, PT, R0.reuse, 0x41, P3 ;  /* 0x000000410000780c */ /* 0x040fe40001f04270 */
[C---:B------:R-:W-:Y:S02]  /*1ddd0*/  ISETP.GT.AND P4, PT, R0.reuse, 0x40, P2 ;  /* 0x000000400000780c */ /* 0x040fe40001784270 */
[----:B------:R-:W-:Y:S01]  /*1dde0*/  ISETP.GT.AND P5, PT, R0, 0x41, P2 ;  /* 0x000000410000780c */ /* 0x000fe200017a4270 */
[----:B------:R-:W-:Y:S01]  /*1ddf0*/  FMUL R12, R12, R2 ;  /* 0x000000020c0c7220 */ /* 0x000fe20000400000 */
[----:B------:R-:W-:-:S07]  /*1de00*/  ISETP.GT.AND P1, PT, R0, 0x48, P3 ;  /* 0x000000480000780c */ /* 0x000fce0001f24270 */
[----:B------:R0:W-:Y:S01]  /*1de10*/  @P0 STG.E.U16 desc[UR44][R4.64+0x82], R8 ;  /* 0x0000820804000986 */ /* 0x0001e2000c10152c */
[----:B-----5:R-:W-:Y:S01]  /*1de20*/  FMUL R9, R9, R2 ;  /* 0x0000000209097220 */ /* 0x020fe20000400000 */
[----:B------:R-:W-:Y:S02]  /*1de30*/  F2FP.F16.F32.PACK_AB R12, RZ, R12 ;  /* 0x0000000cff0c723e */ /* 0x000fe400000000ff */
[----:B------:R1:W-:Y:S01]  /*1de40*/  @P4 STG.E.U16 desc[UR44][R6.64+0x80], R3 ;  /* 0x0000800306004986 */ /* 0x0003e2000c10152c */
[----:B------:R-:W-:Y:S02]  /*1de50*/  ISETP.GT.AND P0, PT, R0, 0x49, P3 ;  /* 0x000000490000780c */ /* 0x000fe40001f04270 */
[----:B------:R-:W-:Y:S01]  /*1de60*/  F2FP.F16.F32.PACK_AB R9, RZ, R9 ;  /* 0x00000009ff09723e */ /* 0x000fe200000000ff */
[-C--:B0-----:R-:W-:Y:S01]  /*1de70*/  FMUL R8, R235, R2.reuse ;  /* 0x00000002eb087220 */ /* 0x081fe20000400000 */
[----:B----4-:R-:W-:-:S04]  /*1de80*/  FMUL R11, R11, R2 ;  /* 0x000000020b0b7220 */ /* 0x010fc80000400000 */
[----:B-1----:R-:W-:Y:S02]  /*1de90*/  F2FP.F16.F32.PACK_AB R3, RZ, R8 ;  /* 0x00000008ff03723e */ /* 0x002fe400000000ff */
[----:B------:R-:W-:Y:S01]  /*1dea0*/  PRMT R8, R12, 0x7610, R8 ;  /* 0x000076100c087816 */ /* 0x000fe20000000008 */
[----:B------:R0:W-:Y:S01]  /*1deb0*/  @P5 STG.E.U16 desc[UR44][R6.64+0x82], R9 ;  /* 0x0000820906005986 */ /* 0x0001e2000c10152c */
[----:B------:R-:W-:Y:S01]  /*1dec0*/  PRMT R12, R3, 0x7610, R12 ;  /* 0x00007610030c7816 */ /* 0x000fe2000000000c */
[----:B------:R-:W-:Y:S01]  /*1ded0*/  FMUL R3, R233, R2 ;  /* 0x00000002e9037220 */ /* 0x000fe20000400000 */
[C---:B------:R-:W-:Y:S02]  /*1dee0*/  ISETP.GT.AND P4, PT, R0.reuse, 0x48, P2 ;  /* 0x000000480000780c */ /* 0x040fe40001784270 */
[----:B------:R-:W-:Y:S02]  /*1def0*/  ISETP.GT.AND P5, PT, R0, 0x49, P2 ;  /* 0x000000490000780c */ /* 0x000fe400017a4270 */
[----:B------:R-:W-:-:S02]  /*1df00*/  F2FP.F16.F32.PACK_AB R11, RZ, R11 ;  /* 0x0000000bff0b723e */ /* 0x000fc400000000ff */
[----:B------:R-:W-:Y:S01]  /*1df10*/  F2FP.F16.F32.PACK_AB R3, RZ, R3 ;  /* 0x00000003ff03723e */ /* 0x000fe200000000ff */
[----:B0-----:R-:W-:-:S05]  /*1df20*/  FMUL R9, R234, R2 ;  /* 0x00000002ea097220 */ /* 0x001fca0000400000 */
[----:B------:R-:W-:-:S04]  /*1df30*/  F2FP.F16.F32.PACK_AB R9, RZ, R9 ;  /* 0x00000009ff09723e */ /* 0x000fc800000000ff */
[----:B------:R-:W-:Y:S01]  /*1df40*/  PRMT R13, R9, 0x7610, R13 ;  /* 0x00007610090d7816 */ /* 0x000fe2000000000d */
[----:B------:R-:W-:-:S05]  /*1df50*/  FMUL R9, R232, R2 ;  /* 0x00000002e8097220 */ /* 0x000fca0000400000 */
[----:B------:R-:W-:Y:S01]  /*1df60*/  F2FP.F16.F32.PACK_AB R9, RZ, R9 ;  /* 0x00000009ff09723e */ /* 0x000fe200000000ff */
[----:B--2---:R-:W-:-:S05]  /*1df70*/  FMUL R10, R10, R2 ;  /* 0x000000020a0a7220 */ /* 0x004fca0000400000 */
[----:B------:R-:W-:-:S05]  /*1df80*/  F2FP.F16.F32.PACK_AB R10, RZ, R10 ;  /* 0x0000000aff0a723e */ /* 0x000fca00000000ff */
[----:B------:R-:W-:Y:S01]  /*1df90*/  @P1 STG.E.U16 desc[UR44][R4.64+0x90], R10 ;  /* 0x0000900a04001986 */ /* 0x000fe2000c10152c */
[----:B------:R-:W-:-:S03]  /*1dfa0*/  ISETP.GT.AND P1, PT, R0, 0x50, P3 ;  /* 0x000000500000780c */ /* 0x000fc60001f24270 */
[----:B------:R0:W-:Y:S01]  /*1dfb0*/  @P0 STG.E.U16 desc[UR44][R4.64+0x92], R11 ;  /* 0x0000920b04000986 */ /* 0x0001e2000c10152c */
[----:B------:R-:W-:-:S03]  /*1dfc0*/  ISETP.GT.AND P0, PT, R0, 0x51, P3 ;  /* 0x000000510000780c */ /* 0x000fc60001f04270 */
[----:B------:R-:W-:Y:S01]  /*1dfd0*/  @P4 STG.E.U16 desc[UR44][R6.64+0x90], R8 ;  /* 0x0000900806004986 */ /* 0x000fe2000c10152c */
[----:B------:R-:W-:Y:S02]  /*1dfe0*/  ISETP.GT.AND P4, PT, R0, 0x50, P2 ;  /* 0x000000500000780c */ /* 0x000fe40001784270 */
[----:B0-----:R-:W-:Y:S01]  /*1dff0*/  PRMT R11, R3, 0x7610, R11 ;  /* 0x00007610030b7816 */ /* 0x001fe2000000000b */
[----:B------:R-:W-:Y:S01]  /*1e000*/  FMUL R3, R230, R2 ;  /* 0x00000002e6037220 */ /* 0x000fe20000400000 */
[----:B------:R0:W-:Y:S01]  /*1e010*/  @P5 STG.E.U16 desc[UR44][R6.64+0x92], R12 ;  /* 0x0000920c06005986 */ /* 0x0001e2000c10152c */
[----:B------:R-:W-:-:S03]  /*1e020*/  ISETP.GT.AND P5, PT, R0, 0x51, P2 ;  /* 0x000000510000780c */ /* 0x000fc600017a4270 */
[----:B------:R-:W-:Y:S01]  /*1e030*/  F2FP.F16.F32.PACK_AB R3, RZ, R3 ;  /* 0x00000003ff03723e */ /* 0x000fe200000000ff */
[----:B------:R1:W-:Y:S01]  /*1e040*/  @P1 STG.E.U16 desc[UR44][R4.64+0xa0], R13 ;  /* 0x0000a00d04001986 */ /* 0x0003e2000c10152c */
[----:B------:R-:W-:Y:S01]  /*1e050*/  FMUL R10, R231, R2 ;  /* 0x00000002e70a7220 */ /* 0x000fe20000400000 */
[----:B------:R-:W-:-:S04]  /*1e060*/  ISETP.GT.AND P1, PT, R0, 0x58, P3 ;  /* 0x000000580000780c */ /* 0x000fc80001f24270 */
[----:B------:R-:W-:Y:S02]  /*1e070*/  F2FP.F16.F32.PACK_AB R10, RZ, R10 ;  /* 0x0000000aff0a723e */ /* 0x000fe400000000ff */
[----:B0-----:R-:W-:Y:S02]  /*1e080*/  PRMT R12, R9, 0x7610, R12 ;  /* 0x00007610090c7816 */ /* 0x001fe4000000000c */
[----:B-1----:R-:W-:Y:S01]  /*1e090*/  PRMT R13, R3, 0x7610, R13 ;  /* 0x00007610030d7816 */ /* 0x002fe2000000000d */
[----:B------:R-:W-:Y:S01]  /*1e0a0*/  FMUL R3, R229, R2 ;  /* 0x00000002e5037220 */ /* 0x000fe20000400000 */
[----:B------:R-:W-:Y:S04]  /*1e0b0*/  @P0 STG.E.U16 desc[UR44][R4.64+0xa2], R11 ;  /* 0x0000a20b04000986 */ /* 0x000fe8000c10152c */
[----:B------:R-:W-:Y:S01]  /*1e0c0*/  F2FP.F16.F32.PACK_AB R3, RZ, R3 ;  /* 0x00000003ff03723e */ /* 0x000fe200000000ff */
[----:B------:R-:W-:Y:S04]  /*1e0d0*/  @P4 STG.E.U16 desc[UR44][R6.64+0xa0], R12 ;  /* 0x0000a00c06004986 */ /* 0x000fe8000c10152c */
[----:B------:R0:W-:Y:S01]  /*1e0e0*/  @P5 STG.E.U16 desc[UR44][R6.64+0xa2], R10 ;  /* 0x0000a20a06005986 */ /* 0x0001e2000c10152c */
[----:B------:R-:W-:-:S02]  /*1e0f0*/  ISETP.GT.AND P0, PT, R0, 0x59, P3 ;  /* 0x000000590000780c */ /* 0x000fc40001f04270 */
[----:B0-----:R-:W-:Y:S01]  /*1e100*/  PRMT R10, R3, 0x7610, R10 ;  /* 0x00007610030a7816 */ /* 0x001fe2000000000a */
[-C--:B------:R-:W-:Y:S01]  /*1e110*/  FMUL R3, R226, R2.reuse ;  /* 0x00000002e2037220 */ /* 0x080fe20000400000 */
[----:B------:R0:W-:Y:S04]  /*1e120*/  @P1 STG.E.U16 desc[UR44][R4.64+0xb0], R13 ;  /* 0x0000b00d04001986 */ /* 0x0001e8000c10152c */
[----:B------:R-:W-:Y:S01]  /*1e130*/  F2FP.F16.F32.PACK_AB R3, RZ, R3 ;  /* 0x00000003ff03723e */ /* 0x000fe200000000ff */
[-C--:B------:R-:W-:Y:S01]  /*1e140*/  FMUL R8, R228, R2.reuse ;  /* 0x00000002e4087220 */ /* 0x080fe20000400000 */
[-C--:B------:R-:W-:Y:S01]  /*1e150*/  FMUL R9, R227, R2.reuse ;  /* 0x00000002e3097220 */ /* 0x080fe20000400000 */
[C---:B------:R-:W-:Y:S02]  /*1e160*/  ISETP.GT.AND P4, PT, R0.reuse, 0x58, P2 ;  /* 0x000000580000780c */ /* 0x040fe40001784270 */
[----:B0-----:R-:W-:Y:S01]  /*1e170*/  PRMT R13, R3, 0x7610, R13 ;  /* 0x00007610030d7816 */ /* 0x001fe2000000000d */
[----:B------:R-:W-:Y:S01]  /*1e180*/  FMUL R3, R225, R2 ;  /* 0x00000002e1037220 */ /* 0x000fe20000400000 */
[----:B------:R-:W-:-:S02]  /*1e190*/  ISETP.GT.AND P5, PT, R0, 0x59, P2 ;  /* 0x000000590000780c */ /* 0x000fc400017a4270 */
[----:B------:R-:W-:Y:S02]  /*1e1a0*/  ISETP.GT.AND P1, PT, R0, 0x60, P3 ;  /* 0x000000600000780c */ /* 0x000fe40001f24270 */
[----:B------:R-:W-:Y:S01]  /*1e1b0*/  F2FP.F16.F32.PACK_AB R3, RZ, R3 ;  /* 0x00000003ff03723e */ /* 0x000fe200000000ff */
[----:B------:R0:W-:Y:S01]  /*1e1c0*/  @P0 STG.E.U16 desc[UR44][R4.64+0xb2], R10 ;  /* 0x0000b20a04000986 */ /* 0x0001e2000c10152c */
[----:B------:R-:W-:Y:S02]  /*1e1d0*/  F2FP.F16.F32.PACK_AB R8, RZ, R8 ;  /* 0x00000008ff08723e */ /* 0x000fe400000000ff */
[----:B------:R-:W-:Y:S02]  /*1e1e0*/  F2FP.F16.F32.PACK_AB R9, RZ, R9 ;  /* 0x00000009ff09723e */ /* 0x000fe400000000ff */
[----:B------:R-:W-:Y:S02]  /*1e1f0*/  PRMT R11, R8, 0x7610, R11 ;  /* 0x00007610080b7816 */ /* 0x000fe4000000000b */
[----:B------:R-:W-:-:S02]  /*1e200*/  PRMT R12, R9, 0x7610, R12 ;  /* 0x00007610090c7816 */ /* 0x000fc4000000000c */
[----:B0-----:R-:W-:Y:S01]  /*1e210*/  PRMT R10, R3, 0x7610, R10 ;  /* 0x00007610030a7816 */ /* 0x001fe2000000000a */
[-C--:B------:R-:W-:Y:S01]  /*1e220*/  FMUL R3, R222, R2.reuse ;  /* 0x00000002de037220 */ /* 0x080fe20000400000 */
[----:B------:R-:W-:Y:S01]  /*1e230*/  ISETP.GT.AND P0, PT, R0, 0x61, P3 ;  /* 0x000000610000780c */ /* 0x000fe20001f04270 */
[----:B------:R-:W-:Y:S03]  /*1e240*/  @P4 STG.E.U16 desc[UR44][R6.64+0xb0], R11 ;  /* 0x0000b00b06004986 */ /* 0x000fe6000c10152c */
[----:B------:R-:W-:Y:S01]  /*1e250*/  F2FP.F16.F32.PACK_AB R3, RZ, R3 ;  /* 0x00000003ff03723e */ /* 0x000fe200000000ff */
[----:B------:R-:W-:Y:S04]  /*1e260*/  @P5 STG.E.U16 desc[UR44][R6.64+0xb2], R12 ;  /* 0x0000b20c06005986 */ /* 0x000fe8000c10152c */
[----:B------:R0:W-:Y:S01]  /*1e270*/  @P1 STG.E.U16 desc[UR44][R4.64+0xc0], R13 ;  /* 0x0000c00d04001986 */ /* 0x0001e2000c10152c */
[-C--:B------:R-:W-:Y:S01]  /*1e280*/  FMUL R8, R224, R2.reuse ;  /* 0x00000002e0087220 */ /* 0x080fe20000400000 */
[----:B------:R-:W-:Y:S01]  /*1e290*/  FMUL R9, R223, R2 ;  /* 0x00000002df097220 */ /* 0x000fe20000400000 */
[----:B------:R-:W-:-:S02]  /*1e2a0*/  ISETP.GT.AND P4, PT, R0, 0x60, P2 ;  /* 0x000000600000780c */ /* 0x000fc40001784270 */
[C---:B------:R-:W-:Y:S02]  /*1e2b0*/  ISETP.GT.AND P5, PT, R0.reuse, 0x61, P2 ;  /* 0x000000610000780c */ /* 0x040fe400017a4270 */
[----:B0-----:R-:W-:Y:S01]  /*1e2c0*/  PRMT R13, R3, 0x7610, R13 ;  /* 0x00007610030d7816 */ /* 0x001fe2000000000d */
[----:B------:R-:W-:Y:S01]  /*1e2d0*/  FMUL R3, R221, R2 ;  /* 0x00000002dd037220 */ /* 0x000fe20000400000 */
[----:B------:R-:W-:Y:S01]  /*1e2e0*/  ISETP.GT.AND P1, PT, R0, 0x68, P3 ;  /* 0x000000680000780c */ /* 0x000fe20001f24270 */
[----:B------:R0:W-:Y:S01]  /*1e2f0*/  @P0 STG.E.U16 desc[UR44][R4.64+0xc2], R10 ;  /* 0x0000c20a04000986 */ /* 0x0001e2000c10152c */
[----:B------:R-:W-:Y:S02]  /*1e300*/  F2FP.F16.F32.PACK_AB R8, RZ, R8 ;  /* 0x00000008ff08723e */ /* 0x000fe400000000ff */
[----:B------:R-:W-:Y:S02]  /*1e310*/  F2FP.F16.F32.PACK_AB R3, RZ, R3 ;  /* 0x00000003ff03723e */ /* 0x000fe400000000ff */
[----:B------:R-:W-:-:S02]  /*1e320*/  F2FP.F16.F32.PACK_AB R9, RZ, R9 ;  /* 0x00000009ff09723e */ /* 0x000fc400000000ff */
[----:B------:R-:W-:Y:S02]  /*1e330*/  PRMT R11, R8, 0x7610, R11 ;  /* 0x00007610080b7816 */ /* 0x000fe4000000000b */
[----:B------:R-:W-:Y:S02]  /*1e340*/  PRMT R12, R9, 0x7610, R12 ;  /* 0x00007610090c7816 */ /* 0x000fe4000000000c */
        /* <DEDUP_REMOVED lines=285> */
[----:B------:R-:W-:Y:S01]  /*1f520*/  @P5 STG.E.U16 desc[UR44][R6.64+0x1a2], R12 ;  /* 0x0001a20c06005986 */ /* 0x000fe2000c10152c */
[-C--:B------:R-:W-:Y:S01]  /*1f530*/  FMUL R8, R164, R2.reuse ;  /* 0x00000002a4087220 */ /* 0x080fe20000400000 */
[----:B------:R-:W-:Y:S01]  /*1f540*/  FMUL R9, R163, R2 ;  /* 0x00000002a3097220 */ /* 0x000fe20000400000 */
[C---:B------:R-:W-:Y:S01]  /*1f550*/  ISETP.GT.AND P4, PT, R0.reuse, 0xd8, P2 ;  /* 0x000000d80000780c */ /* 0x040fe20001784270 */
[----:B------:R0:W-:Y:S01]  /*1f560*/  @P1 STG.E.U16 desc[UR44][R4.64+0x1b0], R13 ;  /* 0x0001b00d04001986 */ /* 0x0001e2000c10152c */
[----:B------:R-:W-:-:S02]  /*1f570*/  ISETP.GT.AND P5, PT, R0, 0xd9, P2 ;  /* 0x000000d90000780c */ /* 0x000fc400017a4270 */
[----:B------:R-:W-:Y:S02]  /*1f580*/  ISETP.GT.AND P1, PT, R0, 0xe0, P3 ;  /* 0x000000e00000780c */ /* 0x000fe40001f24270 */
[----:B------:R-:W-:Y:S02]  /*1f590*/  F2FP.F16.F32.PACK_AB R8, RZ, R8 ;  /* 0x00000008ff08723e */ /* 0x000fe400000000ff */
[----:B------:R-:W-:Y:S02]  /*1f5a0*/  F2FP.F16.F32.PACK_AB R9, RZ, R9 ;  /* 0x00000009ff09723e */ /* 0x000fe400000000ff */
[----:B0-----:R-:W-:Y:S01]  /*1f5b0*/  PRMT R13, R3, 0x7610, R13 ;  /* 0x00007610030d7816 */ /* 0x001fe2000000000d */
[----:B------:R-:W-:Y:S01]  /*1f5c0*/  FMUL R3, R161, R2 ;  /* 0x00000002a1037220 */ /* 0x000fe20000400000 */
[----:B------:R-:W-:Y:S01]  /*1f5d0*/  PRMT R11, R8, 0x7610, R11 ;  /* 0x00007610080b7816 */ /* 0x000fe2000000000b */
[----:B------:R0:W-:Y:S03]  /*1f5e0*/  @P0 STG.E.U16 desc[UR44][R4.64+0x1b2], R10 ;  /* 0x0001b20a04000986 */ /* 0x0001e6000c10152c */
[----:B------:R-:W-:-:S02]  /*1f5f0*/  F2FP.F16.F32.PACK_AB R3, RZ, R3 ;  /* 0x00000003ff03723e */ /* 0x000fc400000000ff */
[----:B------:R-:W-:Y:S01]  /*1f600*/  PRMT R12, R9, 0x7610, R12 ;  /* 0x00007610090c7816 */ /* 0x000fe2000000000c */
[----:B------:R-:W-:Y:S01]  /*1f610*/  @P4 STG.E.U16 desc[UR44][R6.64+0x1b0], R11 ;  /* 0x0001b00b06004986 */ /* 0x000fe2000c10152c */
[-C--:B------:R-:W-:Y:S01]  /*1f620*/  FMUL R8, R160, R2.reuse ;  /* 0x00000002a0087220 */ /* 0x080fe20000400000 */
[----:B------:R-:W-:Y:S02]  /*1f630*/  ISETP.GT.AND P0, PT, R0, 0xe1, P3 ;  /* 0x000000e10000780c */ /* 0x000fe40001f04270 */
[----:B0-----:R-:W-:Y:S01]  /*1f640*/  PRMT R10, R3, 0x7610, R10 ;  /* 0x00007610030a7816 */ /* 0x001fe2000000000a */
[-C--:B------:R-:W-:Y:S01]  /*1f650*/  FMUL R3, R158, R2.reuse ;  /* 0x000000029e037220 */ /* 0x080fe20000400000 */
[----:B------:R-:W-:Y:S01]  /*1f660*/  @P5 STG.E.U16 desc[UR44][R6.64+0x1b2], R12 ;  /* 0x0001b20c06005986 */ /* 0x000fe2000c10152c */
[----:B------:R-:W-:Y:S01]  /*1f670*/  FMUL R9, R159, R2 ;  /* 0x000000029f097220 */ /* 0x000fe20000400000 */
[C---:B------:R-:W-:Y:S02]  /*1f680*/  ISETP.GT.AND P4, PT, R0.reuse, 0xe0, P2 ;  /* 0x000000e00000780c */ /* 0x040fe40001784270 */
[----:B------:R0:W-:Y:S01]  /*1f690*/  @P1 STG.E.U16 desc[UR44][R4.64+0x1c0], R13 ;  /* 0x0001c00d04001986 */ /* 0x0001e2000c10152c */
[----:B------:R-:W-:-:S02]  /*1f6a0*/  ISETP.GT.AND P5, PT, R0, 0xe1, P2 ;  /* 0x000000e10000780c */ /* 0x000fc400017a4270 */
[----:B------:R-:W-:Y:S02]  /*1f6b0*/  ISETP.GT.AND P1, PT, R0, 0xe8, P3 ;  /* 0x000000e80000780c */ /* 0x000fe40001f24270 */
[----:B------:R-:W-:Y:S02]  /*1f6c0*/  F2FP.F16.F32.PACK_AB R3, RZ, R3 ;  /* 0x00000003ff03723e */ /* 0x000fe400000000ff */
[----:B------:R-:W-:Y:S02]  /*1f6d0*/  F2FP.F16.F32.PACK_AB R8, RZ, R8 ;  /* 0x00000008ff08723e */ /* 0x000fe400000000ff */
[----:B------:R-:W-:Y:S02]  /*1f6e0*/  F2FP.F16.F32.PACK_AB R9, RZ, R9 ;  /* 0x00000009ff09723e */ /* 0x000fe400000000ff */
[----:B0-----:R-:W-:Y:S01]  /*1f6f0*/  PRMT R13, R3, 0x7610, R13 ;  /* 0x00007610030d7816 */ /* 0x001fe2000000000d */
[----:B------:R-:W-:Y:S01]  /*1f700*/  FMUL R3, R157, R2 ;  /* 0x000000029d037220 */ /* 0x000fe20000400000 */
[----:B------:R-:W-:-:S02]  /*1f710*/  PRMT R11, R8, 0x7610, R11 ;  /* 0x00007610080b7816 */ /* 0x000fc4000000000b */
[----:B------:R-:W-:Y:S01]  /*1f720*/  PRMT R12, R9, 0x7610, R12 ;  /* 0x00007610090c7816 */ /* 0x000fe2000000000c */
[----:B------:R0:W-:Y:S01]  /*1f730*/  @P0 STG.E.U16 desc[UR44][R4.64+0x1c2], R10 ;  /* 0x0001c20a04000986 */ /* 0x0001e2000c10152c */
[----:B------:R-:W-:Y:S01]  /*1f740*/  F2FP.F16.F32.PACK_AB R3, RZ, R3 ;  /* 0x00000003ff03723e */ /* 0x000fe200000000ff */
[----:B------:R-:W-:Y:S02]  /*1f750*/  FMUL R8, R156, R2 ;  /* 0x000000029c087220 */ /* 0x000fe40000400000 */
[----:B------:R1:W-:Y:S01]  /*1f760*/  @P4 STG.E.U16 desc[UR44][R6.64+0x1c0], R11 ;  /* 0x0001c00b06004986 */ /* 0x0003e2000c10152c */
[----:B------:R-:W-:-:S03]  /*1f770*/  ISETP.GT.AND P0, PT, R0, 0xe9, P3 ;  /* 0x000000e90000780c */ /* 0x000fc60001f04270 */
[----:B------:R-:W-:Y:S01]  /*1f780*/  @P5 STG.E.U16 desc[UR44][R6.64+0x1c2], R12 ;  /* 0x0001c20c06005986 */ /* 0x000fe2000c10152c */
[----:B------:R-:W-:-:S03]  /*1f790*/  ISETP.GT.AND P4, PT, R0, 0xe9, P2 ;  /* 0x000000e90000780c */ /* 0x000fc60001784270 */
[----:B------:R2:W-:Y:S01]  /*1f7a0*/  @P1 STG.E.U16 desc[UR44][R4.64+0x1d0], R13 ;  /* 0x0001d00d04001986 */ /* 0x0005e2000c10152c */
[----:B------:R-:W-:Y:S02]  /*1f7b0*/  ISETP.GT.AND P1, PT, R0, 0xe8, P2 ;  /* 0x000000e80000780c */ /* 0x000fe40001724270 */
[----:B0-----:R-:W-:Y:S01]  /*1f7c0*/  PRMT R10, R3, 0x7610, R10 ;  /* 0x00007610030a7816 */ /* 0x001fe2000000000a */
[-C--:B------:R-:W-:Y:S01]  /*1f7d0*/  FMUL R3, R154, R2.reuse ;  /* 0x000000029a037220 */ /* 0x080fe20000400000 */
[----:B------:R-:W-:Y:S01]  /*1f7e0*/  ISETP.GT.AND P5, PT, R0, 0xf0, P3 ;  /* 0x000000f00000780c */ /* 0x000fe20001fa4270 */
[----:B------:R-:W-:Y:S01]  /*1f7f0*/  FMUL R9, R155, R2 ;  /* 0x000000029b097220 */ /* 0x000fe20000400000 */
[----:B------:R-:W-:Y:S02]  /*1f800*/  F2FP.F16.F32.PACK_AB R8, RZ, R8 ;  /* 0x00000008ff08723e */ /* 0x000fe400000000ff */
[----:B------:R-:W-:Y:S02]  /*1f810*/  F2FP.F16.F32.PACK_AB R3, RZ, R3 ;  /* 0x00000003ff03723e */ /* 0x000fe400000000ff */
[----:B-1----:R-:W-:-:S02]  /*1f820*/  PRMT R11, R8, 0x7610, R11 ;  /* 0x00007610080b7816 */ /* 0x002fc4000000000b */
[----:B------:R-:W-:Y:S02]  /*1f830*/  F2FP.F16.F32.PACK_AB R9, RZ, R9 ;  /* 0x00000009ff09723e */ /* 0x000fe400000000ff */
[----:B--2---:R-:W-:Y:S01]  /*1f840*/  PRMT R13, R3, 0x7610, R13 ;  /* 0x00007610030d7816 */ /* 0x004fe2000000000d */
[----:B------:R-:W-:Y:S01]  /*1f850*/  @P0 STG.E.U16 desc[UR44][R4.64+0x1d2], R10 ;  /* 0x0001d20a04000986 */ /* 0x000fe2000c10152c */
[----:B------:R-:W-:-:S03]  /*1f860*/  FMUL R3, R23, R2 ;  /* 0x0000000217037220 */ /* 0x000fc60000400000 */
[----:B------:R-:W-:Y:S04]  /*1f870*/  @P1 STG.E.U16 desc[UR44][R6.64+0x1d0], R11 ;  /* 0x0001d00b06001986 */ /* 0x000fe8000c10152c */
[----:B------:R0:W-:Y:S01]  /*1f880*/  @P4 STG.E.U16 desc[UR44][R6.64+0x1d2], R9 ;  /* 0x0001d20906004986 */ /* 0x0001e2000c10152c */
[----:B------:R-:W-:-:S03]  /*1f890*/  ISETP.GT.AND P4, PT, R0, 0xf0, P2 ;  /* 0x000000f00000780c */ /* 0x000fc60001784270 */
[----:B------:R-:W-:Y:S01]  /*1f8a0*/  @P5 STG.E.U16 desc[UR44][R4.64+0x1e0], R13 ;  /* 0x0001e00d04005986 */ /* 0x000fe2000c10152c */
[----:B------:R-:W-:Y:S01]  /*1f8b0*/  ISETP.GT.AND P5, PT, R0, 0xf1, P3 ;  /* 0x000000f10000780c */ /* 0x000fe20001fa4270 */
[----:B------:R-:W-:Y:S01]  /*1f8c0*/  FMUL R8, R22, R2 ;  /* 0x0000000216087220 */ /* 0x000fe20000400000 */
[----:B------:R-:W-:-:S04]  /*1f8d0*/  F2FP.F16.F32.PACK_AB R3, RZ, R3 ;  /* 0x00000003ff03723e */ /* 0x000fc800000000ff */
[----:B------:R-:W-:Y:S02]  /*1f8e0*/  PRMT R14, R3, 0x7610, R14 ;  /* 0x00007610030e7816 */ /* 0x000fe4000000000e */
[----:B------:R-:W-:Y:S01]  /*1f8f0*/  F2FP.F16.F32.PACK_AB R12, RZ, R8 ;  /* 0x00000008ff0c723e */ /* 0x000fe200000000ff */
[----:B0-----:R-:W-:-:S04]  /*1f900*/  FMUL R9, R19, R2 ;  /* 0x0000000213097220 */ /* 0x001fc80000400000 */
[----:B------:R-:W-:Y:S01]  /*1f910*/  @P5 STG.E.U16 desc[UR44][R4.64+0x1e2], R14 ;  /* 0x0001e20e04005986 */ /* 0x000fe2000c10152c */
[----:B------:R-:W-:-:S03]  /*1f920*/  ISETP.GT.AND P5, PT, R0, 0xf8, P3 ;  /* 0x000000f80000780c */ /* 0x000fc60001fa4270 */
[----:B------:R0:W-:Y:S01]  /*1f930*/  @P4 STG.E.U16 desc[UR44][R6.64+0x1e0], R12 ;  /* 0x0001e00c06004986 */ /* 0x0001e2000c10152c */
[C---:B------:R-:W-:Y:S01]  /*1f940*/  ISETP.GT.AND P4, PT, R0.reuse, 0xf1, P2 ;  /* 0x000000f10000780c */ /* 0x040fe20001784270 */
[-C--:B------:R-:W-:Y:S01]  /*1f950*/  FMUL R11, R21, R2.reuse ;  /* 0x00000002150b7220 */ /* 0x080fe20000400000 */
[----:B------:R-:W-:Y:S01]  /*1f960*/  ISETP.GT.AND P3, PT, R0, 0xf9, P3 ;  /* 0x000000f90000780c */ /* 0x000fe20001f64270 */
[-C--:B------:R-:W-:Y:S01]  /*1f970*/  FMUL R10, R20, R2.reuse ;  /* 0x00000002140a7220 */ /* 0x080fe20000400000 */
[----:B------:R-:W-:Y:S01]  /*1f980*/  USHF.L.U32 UR12, UR8, 0x8, URZ ;  /* 0x00000008080c7899 */ /* 0x000fe2000800063f */
[----:B------:R-:W-:Y:S01]  /*1f990*/  FMUL R8, R18, R2 ;  /* 0x0000000212087220 */ /* 0x000fe20000400000 */
[----:B------:R-:W-:Y:S02]  /*1f9a0*/  F2FP.F16.F32.PACK_AB R9, RZ, R9 ;  /* 0x00000009ff09723e */ /* 0x000fe400000000ff */
[----:B------:R-:W-:Y:S01]  /*1f9b0*/  F2FP.F16.F32.PACK_AB R11, RZ, R11 ;  /* 0x0000000bff0b723e */ /* 0x000fe200000000ff */
[----:B------:R-:W-:Y:S01]  /*1f9c0*/  USHF.L.U64.HI UR11, UR8, 0x8, UR9 ;  /* 0x00000008080b7899 */ /* 0x000fe20008010209 */
[----:B------:R-:W-:-:S02]  /*1f9d0*/  F2FP.F16.F32.PACK_AB R10, RZ, R10 ;  /* 0x0000000aff0a723e */ /* 0x000fc400000000ff */
[----:B0-----:R-:W-:Y:S01]  /*1f9e0*/  PRMT R12, R9, 0x7610, R12 ;  /* 0x00007610090c7816 */ /* 0x001fe2000000000c */
[----:B------:R-:W-:Y:S01]  /*1f9f0*/  IMAD.U32 R9, RZ, RZ, UR12 ;  /* 0x0000000cff097e24 */ /* 0x000fe2000f8e00ff */
[----:B------:R-:W-:Y:S01]  /*1fa00*/  F2FP.F16.F32.PACK_AB R8, RZ, R8 ;  /* 0x00000008ff08723e */ /* 0x000fe200000000ff */
[----:B------:R0:W-:Y:S01]  /*1fa10*/  @P4 STG.E.U16 desc[UR44][R6.64+0x1e2], R11 ;  /* 0x0001e20b06004986 */ /* 0x0001e2000c10152c */
[----:B------:R-:W-:Y:S02]  /*1fa20*/  ISETP.GT.AND P1, PT, R153, 0x80, PT ;  /* 0x000000809900780c */ /* 0x000fe40003f24270 */
[----:B------:R-:W-:Y:S01]  /*1fa30*/  PRMT R13, R8, 0x7610, R13 ;  /* 0x00007610080d7816 */ /* 0x000fe2000000000d */
[----:B------:R-:W-:Y:S04]  /*1fa40*/  @P5 STG.E.U16 desc[UR44][R4.64+0x1f0], R10 ;  /* 0x0001f00a04005986 */ /* 0x000fe8000c10152c */
[----:B------:R1:W-:Y:S01]  /*1fa50*/  @P3 STG.E.U16 desc[UR44][R4.64+0x1f2], R12 ;  /* 0x0001f20c04003986 */ /* 0x0003e2000c10152c */
[----:B------:R-:W-:-:S02]  /*1fa60*/  IADD3 R8, P3, P5, R4, UR5, R9 ;  /* 0x0000000504087c10 */ /* 0x000fc4000fd7e009 */
[----:B0-----:R-:W-:Y:S02]  /*1fa70*/  MOV R11, UR11 ;  /* 0x0000000b000b7c02 */ /* 0x001fe40008000f00 */
[C---:B------:R-:W-:Y:S02]  /*1fa80*/  ISETP.GT.AND P4, PT, R0.reuse, 0xf8, P2 ;  /* 0x000000f80000780c */ /* 0x040fe40001784270 */
[C---:B------:R-:W-:Y:S02]  /*1fa90*/  ISETP.GT.AND P2, PT, R0.reuse, 0xf9, P2 ;  /* 0x000000f90000780c */ /* 0x040fe40001744270 */
[----:B------:R-:W-:Y:S02]  /*1faa0*/  IADD3.X R9, R5, UR4, R11, P3, P5 ;  /* 0x0000000405097c10 */ /* 0x000fe40009fea40b */
[----:B------:R-:W-:Y:S01]  /*1fab0*/  ISETP.GT.AND P3, PT, R0, 0x1, P1 ;  /* 0x000000010000780c */ /* 0x000fe20000f64270 */
[-C--:B------:R-:W-:Y:S01]  /*1fac0*/  FMUL R3, R15, R2.reuse ;  /* 0x000000020f037220 */ /* 0x080fe20000400000 */
[----:B------:R-:W-:Y:S01]  /*1fad0*/  FMUL R25, R25, R2 ;  /* 0x0000000219197220 */ /* 0x000fe20000400000 */
[----:B-1----:R-:W-:-:S03]  /*1fae0*/  IADD3 R4, P5, R4, UR12, RZ ;  /* 0x0000000c04047c10 */ /* 0x002fc6000ffbe0ff */
[----:B------:R-:W-:Y:S02]  /*1faf0*/  F2FP.F16.F32.PACK_AB R3, RZ, R3 ;  /* 0x00000003ff03723e */ /* 0x000fe400000000ff */
[----:B------:R-:W-:Y:S02]  /*1fb00*/  F2FP.F16.F32.PACK_AB R25, RZ, R25 ;  /* 0x00000019ff19723e */ /* 0x000fe400000000ff */
[----:B------:R-:W-:Y:S01]  /*1fb10*/  IADD3.X R5, R5, UR11, RZ, P5, !PT ;  /* 0x0000000b05057c10 */ /* 0x000fe2000affe4ff */
[----:B------:R-:W-:Y:S01]  /*1fb20*/  @P4 STG.E.U16 desc[UR44][R6.64+0x1f0], R13 ;  /* 0x0001f00d06004986 */ /* 0x000fe2000c10152c */
[----:B------:R-:W-:-:S03]  /*1fb30*/  ISETP.GT.AND P0, PT, R153, 0x88, PT ;  /* 0x000000889900780c */ /* 0x000fc60003f04270 */
[----:B------:R0:W-:Y:S01]  /*1fb40*/  @P2 STG.E.U16 desc[UR44][R6.64+0x1f2], R3 ;  /* 0x0001f20306002986 */ /* 0x0001e2000c10152c */
[----:B------:R-:W-:-:S03]  /*1fb50*/  ISETP.GT.AND P4, PT, R0, RZ, P1 ;  /* 0x000000ff0000720c */ /* 0x000fc60000f84270 */
[----:B------:R-:W-:Y:S01]  /*1fb60*/  @P3 STG.E.U16 desc[UR44][R4.64+0x2], R25 ;  /* 0x0000021904003986 */ /* 0x000fe2000c10152c */
[----:B------:R-:W-:Y:S02]  /*1fb70*/  IADD3 R10, P3, R4, UR5, RZ ;  /* 0x00000005040a7c10 */ /* 0x000fe4000ff7e0ff */
[----:B------:R-:W-:Y:S01]  /*1fb80*/  ISETP.GT.AND P2, PT, R0, RZ, P0 ;  /* 0x000000ff0000720c */ /* 0x000fe20000744270 */
[-C--:B------:R-:W-:Y:S01]  /*1fb90*/  FMUL R24, R24, R2.reuse ;  /* 0x0000000218187220 */ /* 0x080fe20000400000 */
[-C--:B------:R-:W-:Y:S01]  /*1fba0*/  FMUL R26, R26, R2.reuse ;  /* 0x000000021a1a7220 */ /* 0x080fe20000400000 */
[C---:B------:R-:W-:Y:S02]  /*1fbb0*/  ISETP.GT.AND P5, PT, R0.reuse, 0x1, P0 ;  /* 0x000000010000780c */ /* 0x040fe400007a4270 */
[----:B------:R-:W-:Y:S02]  /*1fbc0*/  IADD3.X R11, R5, UR4, RZ, P3, !PT ;  /* 0x00000004050b7c10 */ /* 0x000fe40009ffe4ff */
[----:B------:R-:W-:Y:S01]  /*1fbd0*/  ISETP.GT.AND P3, PT, R0, 0x9, P1 ;  /* 0x000000090000780c */ /* 0x000fe20000f64270 */
[-C--:B------:R-:W-:Y:S01]  /*1fbe0*/  FMUL R27, R27, R2.reuse ;  /* 0x000000021b1b7220 */ /* 0x080fe20000400000 */
[----:B------:R-:W-:Y:S01]  /*1fbf0*/  FMUL R29, R29, R2 ;  /* 0x000000021d1d7220 */ /* 0x000fe20000400000 */
[----:B------:R-:W-:-:S02]  /*1fc00*/  F2FP.F16.F32.PACK_AB R24, RZ, R24 ;  /* 0x00000018ff18723e */ /* 0x000fc400000000ff */
[----:B------:R-:W-:Y:S02]  /*1fc10*/  F2FP.F16.F32.PACK_AB R26, RZ, R26 ;  /* 0x0000001aff1a723e */ /* 0x000fe400000000ff */
[----:B------:R-:W-:Y:S01]  /*1fc20*/  F2FP.F16.F32.PACK_AB R27, RZ, R27 ;  /* 0x0000001bff1b723e */ /* 0x000fe200000000ff */
[----:B------:R-:W-:Y:S01]  /*1fc30*/  @P4 STG.E.U16 desc[UR44][R4.64], R24 ;  /* 0x0000001804004986 */ /* 0x000fe2000c10152c */
[----:B------:R-:W-:Y:S02]  /*1fc40*/  F2FP.F16.F32.PACK_AB R29, RZ, R29 ;  /* 0x0000001dff1d723e */ /* 0x000fe400000000ff */
[C---:B------:R-:W-:Y:S01]  /*1fc50*/  ISETP.GT.AND P4, PT, R0.reuse, 0x8, P1 ;  /* 0x000000080000780c */ /* 0x040fe20000f84270 */
[----:B------:R-:W-:Y:S01]  /*1fc60*/  @P2 STG.E.U16 desc[UR44][R10.64], R26 ;  /* 0x0000001a0a002986 */ /* 0x000fe2000c10152c */
[----:B------:R-:W-:Y:S01]  /*1fc70*/  ISETP.GT.AND P2, PT, R0, 0x8, P0 ;  /* 0x000000080000780c */ /* 0x000fe20000744270 */
[-C--:B------:R-:W-:Y:S01]  /*1fc80*/  FMUL R28, R28, R2.reuse ;  /* 0x000000021c1c7220 */ /* 0x080fe20000400000 */
[----:B------:R-:W-:Y:S01]  /*1fc90*/  FMUL R30, R30, R2 ;  /* 0x000000021e1e7220 */ /* 0x000fe20000400000 */
[----:B------:R-:W-:Y:S01]  /*1fca0*/  @P5 STG.E.U16 desc[UR44][R10.64+0x2], R27 ;  /* 0x0000021b0a005986 */ /* 0x000fe2000c10152c */
[----:B------:R-:W-:-:S03]  /*1fcb0*/  ISETP.GT.AND P5, PT, R0, 0x9, P0 ;  /* 0x000000090000780c */ /* 0x000fc600007a4270 */
[----:B------:R-:W-:Y:S01]  /*1fcc0*/  @P3 STG.E.U16 desc[UR44][R4.64+0x12], R29 ;  /* 0x0000121d04003986 */ /* 0x000fe2000c10152c */
[----:B0-----:R-:W-:Y:S02]  /*1fcd0*/  IADD3 R6, P3, R4, UR5, RZ ;  /* 0x0000000504067c10 */ /* 0x001fe4000ff7e0ff */
[----:B------:R-:W-:Y:S01]  /*1fce0*/  F2FP.F16.F32.PACK_AB R28, RZ, R28 ;  /* 0x0000001cff1c723e */ /* 0x000fe200000000ff */
[----:B------:R-:W-:Y:S01]  /*1fcf0*/  FMUL R31, R31, R2 ;  /* 0x000000021f1f7220 */ /* 0x000fe20000400000 */
[----:B------:R-:W-:Y:S02]  /*1fd00*/  F2FP.F16.F32.PACK_AB R30, RZ, R30 ;  /* 0x0000001eff1e723e */ /* 0x000fe400000000ff */
[----:B------:R-:W-:Y:S01]  /*1fd10*/  IADD3.X R7, R5, UR4, RZ, P3, !PT ;  /* 0x0000000405077c10 */ /* 0x000fe20009ffe4ff */
[----:B------:R-:W-:Y:S01]  /*1fd20*/  @P4 STG.E.U16 desc[UR44][R4.64+0x10], R28 ;  /* 0x0000101c04004986 */ /* 0x000fe2000c10152c */
[----:B------:R-:W-:-:S03]  /*1fd30*/  F2FP.F16.F32.PACK_AB R31, RZ, R31 ;  /* 0x0000001fff1f723e */ /* 0x000fc600000000ff */
[----:B------:R0:W-:Y:S01]  /*1fd40*/  @P2 STG.E.U16 desc[UR44][R6.64+0x10], R30 ;  /* 0x0000101e06002986 */ /* 0x0001e2000c10152c */
[C---:B------:R-:W-:Y:S02]  /*1fd50*/  ISETP.GT.AND P2, PT, R0.reuse, 0x10, P0 ;  /* 0x000000100000780c */ /* 0x040fe40000744270 */
[C---:B------:R-:W-:Y:S01]  /*1fd60*/  ISETP.GT.AND P4, PT, R0.reuse, 0x10, P1 ;  /* 0x000000100000780c */ /* 0x040fe20000f84270 */
[----:B------:R-:W-:Y:S01]  /*1fd70*/  @P5 STG.E.U16 desc[UR44][R8.64+0x12], R31 ;  /* 0x0000121f08005986 */ /* 0x000fe2000c10152c */
[----:B------:R-:W-:Y:S01]  /*1fd80*/  ISETP.GT.AND P3, PT, R0, 0x11, P1 ;  /* 0x000000110000780c */ /* 0x000fe20000f64270 */
[-C--:B------:R-:W-:Y:S01]  /*1fd90*/  FMUL R32, R32, R2.reuse ;  /* 0x0000000220207220 */ /* 0x080fe20000400000 */
[----:B------:R-:W-:Y:S01]  /*1fda0*/  ISETP.GT.AND P5, PT, R0, 0x11, P0 ;  /* 0x000000110000780c */ /* 0x000fe200007a4270 */
[-C--:B------:R-:W-:Y:S01]  /*1fdb0*/  FMUL R33, R33, R2.reuse ;  /* 0x0000000221217220 */ /* 0x080fe20000400000 */
[----:B------:R-:W-:Y:S02]  /*1fdc0*/  FMUL R34, R34, R2 ;  /* 0x0000000222227220 */ /* 0x000fe40000400000 */
[----:B------:R-:W-:-:S02]  /*1fdd0*/  F2FP.F16.F32.PACK_AB R32, RZ, R32 ;  /* 0x00000020ff20723e */ /* 0x000fc400000000ff */
[----:B------:R-:W-:Y:S01]  /*1fde0*/  F2FP.F16.F32.PACK_AB R33, RZ, R33 ;  /* 0x00000021ff21723e */ /* 0x000fe200000000ff */
[----:B0-----:R-:W-:Y:S01]  /*1fdf0*/  @P2 IMAD.MOV.U32 R6, RZ, RZ, R8 ;  /* 0x000000ffff062224 */ /* 0x001fe200078e0008 */
[----:B------:R-:W-:Y:S01]  /*1fe00*/  F2FP.F16.F32.PACK_AB R34, RZ, R34 ;  /* 0x00000022ff22723e */ /* 0x000fe200000000ff */
[----:B------:R-:W-:Y:S01]  /*1fe10*/  FMUL R35, R35, R2 ;  /* 0x0000000223237220 */ /* 0x000fe20000400000 */
[----:B------:R-:W-:Y:S01]  /*1fe20*/  @P2 MOV R7, R9 ;  /* 0x0000000900072202 */ /* 0x000fe20000000f00 */
[----:B------:R-:W-:Y:S04]  /*1fe30*/  @P4 STG.E.U16 desc[UR44][R4.64+0x20], R32 ;  /* 0x0000202004004986 */ /* 0x000fe8000c10152c */
[----:B------:R-:W-:Y:S01]  /*1fe40*/  @P3 STG.E.U16 desc[UR44][R4.64+0x22], R33 ;  /* 0x0000222104003986 */ /* 0x000fe2000c10152c */
[----:B------:R-:W-:-:S03]  /*1fe50*/  F2FP.F16.F32.PACK_AB R35, RZ, R35 ;  /* 0x00000023ff23723e */ /* 0x000fc600000000ff */
[----:B------:R0:W-:Y:S01]  /*1fe60*/  @P2 STG.E.U16 desc[UR44][R6.64+0x20], R34 ;  /* 0x0000202206002986 */ /* 0x0001e2000c10152c */
[C---:B------:R-:W-:Y:S02]  /*1fe70*/  ISETP.GT.AND P2, PT, R0.reuse, 0x18, P0 ;  /* 0x000000180000780c */ /* 0x040fe40000744270 */
[C---:B------:R-:W-:Y:S02]  /*1fe80*/  ISETP.GT.AND P4, PT, R0.reuse, 0x18, P1 ;  /* 0x000000180000780c */ /* 0x040fe40000f84270 */
[----:B------:R-:W-:Y:S01]  /*1fe90*/  ISETP.GT.AND P3, PT, R0, 0x19, P1 ;  /* 0x000000190000780c */ /* 0x000fe20000f64270 */
[----:B0-----:R-:W-:Y:S01]  /*1fea0*/  @P5 IMAD.MOV.U32 R6, RZ, RZ, R8 ;  /* 0x000000ffff065224 */ /* 0x001fe200078e0008 */
[----:B------:R-:W-:Y:S01]  /*1feb0*/  @P5 MOV R7, R9 ;  /* 0x0000000900075202 */ /* 0x000fe20000000f00 */
[-C--:B------:R-:W-:Y:S01]  /*1fec0*/  FMUL R36, R36, R2.reuse ;  /* 0x0000000224247220 */ /* 0x080fe20000400000 */
[----:B------:R-:W-:-:S03]  /*1fed0*/  FMUL R37, R37, R2 ;  /* 0x0000000225257220 */ /* 0x000fc60000400000 */
[----:B------:R0:W-:Y:S01]  /*1fee0*/  @P5 STG.E.U16 desc[UR44][R6.64+0x22], R35 ;  /* 0x0000222306005986 */ /* 0x0001e2000c10152c */
[----:B------:R-:W-:Y:S01]  /*1fef0*/  ISETP.GT.AND P5, PT, R0, 0x19, P0 ;  /* 0x000000190000780c */ /* 0x000fe200007a4270 */
[----:B------:R-:W-:Y:S01]  /*1ff00*/  FMUL R38, R38, R2 ;  /* 0x0000000226267220 */ /* 0x000fe20000400000 */
[----:B------:R-:W-:Y:S02]  /*1ff10*/  F2FP.F16.F32.PACK_AB R36, RZ, R36 ;  /* 0x00000024ff24723e */ /* 0x000fe400000000ff */
[----:B------:R-:W-:Y:S01]  /*1ff20*/  F2FP.F16.F32.PACK_AB R37, RZ, R37 ;  /* 0x00000025ff25723e */ /* 0x000fe200000000ff */
[----:B------:R-:W-:Y:S01]  /*1ff30*/  FMUL R39, R39, R2 ;  /* 0x0000000227277220 */ /* 0x000fe20000400000 */
[----:B------:R-:W-:Y:S01]  /*1ff40*/  F2FP.F16.F32.PACK_AB R38, RZ, R38 ;  /* 0x00000026ff26723e */ /* 0x000fe200000000ff */
[----:B------:R-:W-:Y:S01]  /*1ff50*/  @P4 STG.E.U16 desc[UR44][R4.64+0x30], R36 ;  /* 0x0000302404004986 */ /* 0x000fe2000c10152c */
[----:B0-----:R-:W-:Y:S01]  /*1ff60*/  @P2 IMAD.MOV.U32 R6, RZ, RZ, R8 ;  /* 0x000000ffff062224 */ /* 0x001fe200078e0008 */
[----:B------:R-:W-:-:S02]  /*1ff70*/  @P2 MOV R7, R9 ;  /* 0x0000000900072202 */ /* 0x000fc40000000f00 */
        /* <DEDUP_REMOVED lines=486> */
[-C--:B------:R-:W-:Y:S01]  /*21de0*/  FMUL R136, R136, R2.reuse ;  /* 0x0000000288887220 */ /* 0x080fe20000400000 */
[----:B0-----:R-:W-:Y:S01]  /*21df0*/  @P5 IMAD.MOV.U32 R6, RZ, RZ, R8 ;  /* 0x000000ffff065224 */ /* 0x001fe200078e0008 */
[----:B------:R-:W-:Y:S01]  /*21e00*/  @P5 MOV R7, R9 ;  /* 0x0000000900075202 */ /* 0x000fe20000000f00 */
[-C--:B------:R-:W-:Y:S01]  /*21e10*/  FMUL R137, R137, R2.reuse ;  /* 0x0000000289897220 */ /* 0x080fe20000400000 */
[----:B------:R-:W-:-:S03]  /*21e20*/  FMUL R138, R138, R2 ;  /* 0x000000028a8a7220 */ /* 0x000fc60000400000 */
[----:B------:R0:W-:Y:S01]  /*21e30*/  @P5 STG.E.U16 desc[UR44][R6.64+0x1b2], R135 ;  /* 0x0001b28706005986 */ /* 0x0001e2000c10152c */
[----:B------:R-:W-:Y:S02]  /*21e40*/  ISETP.GT.AND P5, PT, R0, 0xe1, P0 ;  /* 0x000000e10000780c */ /* 0x000fe400007a4270 */
        /* <DEDUP_REMOVED lines=8> */
[----:B------:R-:W-:Y:S01]  /*21ed0*/  ISETP.GT.AND P4, PT, R0, 0xe8, P1 ;  /* 0x000000e80000780c */ /* 0x000fe20000f84270 */
[-C--:B------:R-:W-:Y:S01]  /*21ee0*/  FMUL R140, R140, R2.reuse ;  /* 0x000000028c8c7220 */ /* 0x080fe20000400000 */
[----:B------:R-:W-:Y:S01]  /*21ef0*/  F2FP.F16.F32.PACK_AB R139, RZ, R139 ;  /* 0x0000008bff8b723e */ /* 0x000fe200000000ff */
[----:B------:R0:W-:Y:S01]  /*21f00*/  @P2 STG.E.U16 desc[UR44][R6.64+0x1c0], R138 ;  /* 0x0001c08a06002986 */ /* 0x0001e2000c10152c */
[C---:B------:R-:W-:Y:S02]  /*21f10*/  ISETP.GT.AND P2, PT, R0.reuse, 0xe8, P0 ;  /* 0x000000e80000780c */ /* 0x040fe40000744270 */
[----:B------:R-:W-:Y:S01]  /*21f20*/  ISETP.GT.AND P3, PT, R0, 0xe9, P1 ;  /* 0x000000e90000780c */ /* 0x000fe20000f64270 */
[----:B------:R-:W-:Y:S01]  /*21f30*/  FMUL R141, R141, R2 ;  /* 0x000000028d8d7220 */ /* 0x000fe20000400000 */
[----:B------:R-:W-:Y:S01]  /*21f40*/  F2FP.F16.F32.PACK_AB R140, RZ, R140 ;  /* 0x0000008cff8c723e */ /* 0x000fe200000000ff */
[----:B0-----:R-:W-:Y:S01]  /*21f50*/  @P5 IMAD.MOV.U32 R6, RZ, RZ, R8 ;  /* 0x000000ffff065224 */ /* 0x001fe200078e0008 */
[----:B------:R-:W-:Y:S01]  /*21f60*/  @P5 MOV R7, R9 ;  /* 0x0000000900075202 */ /* 0x000fe20000000f00 */
[----:B------:R-:W-:-:S04]  /*21f70*/  FMUL R142, R142, R2 ;  /* 0x000000028e8e7220 */ /* 0x000fc80000400000 */
[----:B------:R0:W-:Y:S01]  /*21f80*/  @P5 STG.E.U16 desc[UR44][R6.64+0x1c2], R139 ;  /* 0x0001c28b06005986 */ /* 0x0001e2000c10152c */
[C---:B------:R-:W-:Y:S02]  /*21f90*/  ISETP.GT.AND P5, PT, R0.reuse, 0xe9, P0 ;  /* 0x000000e90000780c */ /* 0x040fe400007a4270 */
[----:B------:R-:W-:Y:S01]  /*21fa0*/  F2FP.F16.F32.PACK_AB R141, RZ, R141 ;  /* 0x0000008dff8d723e */ /* 0x000fe200000000ff */
[----:B------:R-:W-:Y:S01]  /*21fb0*/  @P4 STG.E.U16 desc[UR44][R4.64+0x1d0], R140 ;  /* 0x0001d08c04004986 */ /* 0x000fe2000c10152c */
[----:B------:R-:W-:Y:S01]  /*21fc0*/  ISETP.GT.AND P4, PT, R0, 0xf0, P1 ;  /* 0x000000f00000780c */ /* 0x000fe20000f84270 */
[----:B------:R-:W-:Y:S01]  /*21fd0*/  FMUL R143, R143, R2 ;  /* 0x000000028f8f7220 */ /* 0x000fe20000400000 */
[----:B------:R-:W-:Y:S01]  /*21fe0*/  F2FP.F16.F32.PACK_AB R142, RZ, R142 ;  /* 0x0000008eff8e723e */ /* 0x000fe200000000ff */
[----:B------:R-:W-:Y:S01]  /*21ff0*/  FMUL R144, R144, R2 ;  /* 0x0000000290907220 */ /* 0x000fe20000400000 */
[----:B------:R-:W-:Y:S01]  /*22000*/  @P3 STG.E.U16 desc[UR44][R4.64+0x1d2], R141 ;  /* 0x0001d28d04003986 */ /* 0x000fe2000c10152c */
[----:B0-----:R-:W-:Y:S01]  /*22010*/  @P2 IMAD.MOV.U32 R6, RZ, RZ, R8 ;  /* 0x000000ffff062224 */ /* 0x001fe200078e0008 */
[----:B------:R-:W-:-:S02]  /*22020*/  @P2 MOV R7, R9 ;  /* 0x0000000900072202 */ /* 0x000fc40000000f00 */
[C---:B------:R-:W-:Y:S01]  /*22030*/  ISETP.GT.AND P3, PT, R0.reuse, 0xf1, P1 ;  /* 0x000000f10000780c */ /* 0x040fe20000f64270 */
[----:B------:R-:W-:Y:S01]  /*22040*/  FMUL R145, R145, R2 ;  /* 0x0000000291917220 */ /* 0x000fe20000400000 */
[----:B------:R-:W-:Y:S01]  /*22050*/  F2FP.F16.F32.PACK_AB R143, RZ, R143 ;  /* 0x0000008fff8f723e */ /* 0x000fe200000000ff */
[----:B------:R0:W-:Y:S01]  /*22060*/  @P2 STG.E.U16 desc[UR44][R6.64+0x1d0], R142 ;  /* 0x0001d08e06002986 */ /* 0x0001e2000c10152c */
[----:B------:R-:W-:Y:S02]  /*22070*/  F2FP.F16.F32.PACK_AB R144, RZ, R144 ;  /* 0x00000090ff90723e */ /* 0x000fe400000000ff */
[----:B------:R-:W-:Y:S02]  /*22080*/  ISETP.GT.AND P2, PT, R0, 0xf0, P0 ;  /* 0x000000f00000780c */ /* 0x000fe40000744270 */
[----:B------:R-:W-:Y:S01]  /*22090*/  F2FP.F16.F32.PACK_AB R145, RZ, R145 ;  /* 0x00000091ff91723e */ /* 0x000fe200000000ff */
[----:B0-----:R-:W-:Y:S01]  /*220a0*/  @P5 IMAD.MOV.U32 R6, RZ, RZ, R8 ;  /* 0x000000ffff065224 */ /* 0x001fe200078e0008 */
[----:B------:R-:W-:Y:S01]  /*220b0*/  @P5 MOV R7, R9 ;  /* 0x0000000900075202 */ /* 0x000fe20000000f00 */
[----:B------:R-:W-:-:S04]  /*220c0*/  FMUL R146, R146, R2 ;  /* 0x0000000292927220 */ /* 0x000fc80000400000 */
[----:B------:R0:W-:Y:S04]  /*220d0*/  @P5 STG.E.U16 desc[UR44][R6.64+0x1d2], R143 ;  /* 0x0001d28f06005986 */ /* 0x0001e8000c10152c */
[----:B------:R-:W-:Y:S01]  /*220e0*/  @P4 STG.E.U16 desc[UR44][R4.64+0x1e0], R144 ;  /* 0x0001e09004004986 */ /* 0x000fe2000c10152c */
[----:B------:R-:W-:-:S03]  /*220f0*/  ISETP.GT.AND P4, PT, R0, 0xf1, P0 ;  /* 0x000000f10000780c */ /* 0x000fc60000784270 */
[----:B------:R-:W-:Y:S01]  /*22100*/  @P3 STG.E.U16 desc[UR44][R4.64+0x1e2], R145 ;  /* 0x0001e29104003986 */ /* 0x000fe2000c10152c */
[C---:B------:R-:W-:Y:S02]  /*22110*/  ISETP.GT.AND P3, PT, R0.reuse, 0xf8, P1 ;  /* 0x000000f80000780c */ /* 0x040fe40000f64270 */
[C---:B------:R-:W-:Y:S01]  /*22120*/  ISETP.GT.AND P1, PT, R0.reuse, 0xf9, P1 ;  /* 0x000000f90000780c */ /* 0x040fe20000f24270 */
[----:B0-----:R-:W-:Y:S01]  /*22130*/  @P2 IMAD.MOV.U32 R6, RZ, RZ, R8 ;  /* 0x000000ffff062224 */ /* 0x001fe200078e0008 */
[----:B------:R-:W-:Y:S01]  /*22140*/  F2FP.F16.F32.PACK_AB R146, RZ, R146 ;  /* 0x00000092ff92723e */ /* 0x000fe200000000ff */
[-C--:B------:R-:W-:Y:S01]  /*22150*/  FMUL R147, R147, R2.reuse ;  /* 0x0000000293937220 */ /* 0x080fe20000400000 */
[----:B------:R-:W-:Y:S02]  /*22160*/  ISETP.GT.AND P5, PT, R0, 0xf8, P0 ;  /* 0x000000f80000780c */ /* 0x000fe400007a4270 */
[----:B------:R-:W-:Y:S01]  /*22170*/  @P2 MOV R7, R9 ;  /* 0x0000000900072202 */ /* 0x000fe20000000f00 */
[-C--:B------:R-:W-:Y:S01]  /*22180*/  FMUL R148, R148, R2.reuse ;  /* 0x0000000294947220 */ /* 0x080fe20000400000 */
[----:B------:R-:W-:Y:S01]  /*22190*/  FMUL R149, R149, R2 ;  /* 0x0000000295957220 */ /* 0x000fe20000400000 */
[----:B------:R-:W-:-:S02]  /*221a0*/  ISETP.GT.AND P0, PT, R0, 0xf9, P0 ;  /* 0x000000f90000780c */ /* 0x000fc40000704270 */
[----:B------:R0:W-:Y:S01]  /*221b0*/  @P2 STG.E.U16 desc[UR44][R6.64+0x1e0], R146 ;  /* 0x0001e09206002986 */ /* 0x0001e2000c10152c */
[----:B------:R-:W-:Y:S01]  /*221c0*/  F2FP.F16.F32.PACK_AB R147, RZ, R147 ;  /* 0x00000093ff93723e */ /* 0x000fe200000000ff */
[----:B------:R-:W-:Y:S01]  /*221d0*/  FMUL R150, R150, R2 ;  /* 0x0000000296967220 */ /* 0x000fe20000400000 */
[----:B------:R-:W-:Y:S02]  /*221e0*/  F2FP.F16.F32.PACK_AB R148, RZ, R148 ;  /* 0x00000094ff94723e */ /* 0x000fe400000000ff */
[----:B------:R-:W-:Y:S01]  /*221f0*/  F2FP.F16.F32.PACK_AB R149, RZ, R149 ;  /* 0x00000095ff95723e */ /* 0x000fe200000000ff */
[----:B------:R-:W-:Y:S01]  /*22200*/  FMUL R151, R151, R2 ;  /* 0x0000000297977220 */ /* 0x000fe20000400000 */
[----:B0-----:R-:W-:Y:S01]  /*22210*/  @P4 IMAD.MOV.U32 R6, RZ, RZ, R8 ;  /* 0x000000ffff064224 */ /* 0x001fe200078e0008 */
[----:B------:R-:W-:Y:S02]  /*22220*/  @P4 MOV R7, R9 ;  /* 0x0000000900074202 */ /* 0x000fe40000000f00 */
[----:B------:R-:W-:-:S03]  /*22230*/  F2FP.F16.F32.PACK_AB R150, RZ, R150 ;  /* 0x00000096ff96723e */ /* 0x000fc600000000ff */
[----:B------:R-:W-:Y:S01]  /*22240*/  @P4 STG.E.U16 desc[UR44][R6.64+0x1e2], R147 ;  /* 0x0001e29306004986 */ /* 0x000fe2000c10152c */
[----:B------:R-:W-:-:S03]  /*22250*/  F2FP.F16.F32.PACK_AB R151, RZ, R151 ;  /* 0x00000097ff97723e */ /* 0x000fc600000000ff */
[----:B------:R-:W-:Y:S04]  /*22260*/  @P3 STG.E.U16 desc[UR44][R4.64+0x1f0], R148 ;  /* 0x0001f09404003986 */ /* 0x000fe8000c10152c */
[----:B------:R0:W-:Y:S02]  /*22270*/  @P1 STG.E.U16 desc[UR44][R4.64+0x1f2], R149 ;  /* 0x0001f29504001986 */ /* 0x0001e4000c10152c */
[----:B0-----:R-:W-:Y:S01]  /*22280*/  @P5 IMAD.MOV.U32 R4, RZ, RZ, R8 ;  /* 0x000000ffff045224 */ /* 0x001fe200078e0008 */
[----:B------:R-:W-:-:S05]  /*22290*/  @P5 MOV R5, R9 ;  /* 0x0000000900055202 */ /* 0x000fca0000000f00 */
[----:B------:R0:W-:Y:S04]  /*222a0*/  @P5 STG.E.U16 desc[UR44][R4.64+0x1f0], R150 ;  /* 0x0001f09604005986 */ /* 0x0001e8000c10152c */
[----:B------:R0:W-:Y:S02]  /*222b0*/  @P0 STG.E.U16 desc[UR44][R8.64+0x1f2], R151 ;  /* 0x0001f29708000986 */ /* 0x0001e4000c10152c */
.L_x_540:
[----:B------:R-:W-:Y:S05]  /*222c0*/  BSYNC B0 ;  /* 0x0000000000007941 */ /* 0x000fea0003800000 */
.L_x_32:
[----:B0-----:R-:W2:Y:S04]  /*222d0*/  LDL.LU R5, [R1+0x200] ;  /* 0x0002000001057983 */ /* 0x001ea80000300800 */
[----:B------:R-:W2:Y:S01]  /*222e0*/  LDL.LU R4, [R1+0x204] ;  /* 0x0002040001047983 */ /* 0x000ea20000300800 */
[----:B------:R-:W-:Y:S01]  /*222f0*/  ULDC UR4, c[0x0][0xc] ;  /* 0x0000030000047ab9 */ /* 0x000fe20000000800 */
[----:B------:R-:W-:Y:S01]  /*22300*/  ULDC UR5, c[0x0][0x10] ;  /* 0x0000040000057ab9 */ /* 0x000fe20000000800 */
[----:B-----5:R-:W2:Y:S01]  /*22310*/  LDC R3, c[0x0][0x14] ;  /* 0x00000500ff037b82 */ /* 0x020ea20000000800 */
[----:B------:R-:W-:Y:S01]  /*22320*/  UIMAD.WIDE.U32 UR4, UR4, UR5, URZ ;  /* 0x00000005040472a5 */ /* 0x000fe2000f8e003f */
[----:B----4-:R-:W-:Y:S01]  /*22330*/  PRMT R0, RZ, 0x7610, R0 ;  /* 0x00007610ff007816 */ /* 0x010fe20000000000 */
[----:B------:R-:W-:Y:S01]  /*22340*/  UMOV UR41, 0xffffffff ;  /* 0xffffffff00297882 */ /* 0x000fe20000000000 */
[----:B------:R-:W-:-:S03]  /*22350*/  UMOV UR42, 0xffffffff ;  /* 0xffffffff002a7882 */ /* 0x000fc60000000000 */
[----:B--2---:R-:W-:-:S04]  /*22360*/  IMAD.WIDE.U32 R4, R3, UR4, R4 ;  /* 0x0000000403047c25 */ /* 0x004fc8000f8e0004 */
[----:B------:R-:W-:Y:S01]  /*22370*/  IMAD R3, R3, UR5, RZ ;  /* 0x0000000503037c24 */ /* 0x000fe2000f8e02ff */
[----:B------:R-:W-:Y:S01]  /*22380*/  MOV R7, R4 ;  /* 0x0000000400077202 */ /* 0x000fe20000000f00 */
[----:B------:R-:W-:Y:S02]  /*22390*/  ULDC.64 UR4, c[0x0][0x650] ;  /* 0x0001940000047ab9 */ /* 0x000fe40000000a00 */
[----:B------:R-:W-:Y:S01]  /*223a0*/  IMAD.IADD R6, R5, 0x1, R3 ;  /* 0x0000000105067824 */ /* 0x000fe200078e0203 */
[----:B------:R-:W-:-:S04]  /*223b0*/  ISETP.GE.U32.AND P0, PT, R4, UR4, PT ;  /* 0x0000000404007c0c */ /* 0x000fc8000bf06070 */
[----:B------:R0:W-:Y:S01]  /*223c0*/  STL [R1+0x200], R6 ;  /* 0x0002000601007387 */ /* 0x0001e20000100800 */
[----:B------:R-:W-:-:S03]  /*223d0*/  ISETP.GE.U32.AND.EX P0, PT, R6, UR5, PT, P0 ;  /* 0x0000000506007c0c */ /* 0x000fc6000bf06100 */
[----:B------:R0:W-:Y:S10]  /*223e0*/  STL [R1+0x204], R7 ;  /* 0x0002040701007387 */ /* 0x0001f40000100800 */
[----:B0-----:R-:W-:Y:S05]  /*223f0*/  @P0 BRA `(.L_x_541) ;  /* 0x0000000400880947 */ /* 0x001fea0003800000 */
[----:B------:R-:W0:Y:S01]  /*22400*/  S2UR UR6, SR_CTAID.X ;  /* 0x00000000000679c3 */ /* 0x000e220000002500 */
[----:B------:R-:W-:Y:S01]  /*22410*/  ULDC.64 UR12, c[0x0][0x628] ;  /* 0x00018a00000c7ab9 */ /* 0x000fe20000000a00 */
[----:B------:R-:W-:Y:S01]  /*22420*/  ULDC UR4, c[0x0][0x150] ;  /* 0x0000540000047ab9 */ /* 0x000fe20000000800 */
[----:B------:R-:W-:Y:S01]  /*22430*/  ISETP.NE.U32.AND P0, PT, RZ, UR12, PT ;  /* 0x0000000cff007c0c */ /* 0x000fe2000bf05070 */
[----:B------:R-:W-:Y:S01]  /*22440*/  ULDC UR15, c[0x0][0x630] ;  /* 0x00018c00000f7ab9 */ /* 0x000fe20000000800 */
[C---:B------:R-:W-:Y:S01]  /*22450*/  R2UR UR16, R7.reuse ;  /* 0x00000000071072ca */ /* 0x040fe200000e0000 */
[----:B------:R-:W-:Y:S01]  /*22460*/  ULDC UR19, c[0x0][0x154] ;  /* 0x0000550000137ab9 */ /* 0x000fe20000000800 */
[----:B------:R-:W-:Y:S01]  /*22470*/  ISETP.NE.AND.EX P0, PT, RZ, UR13, PT, P0 ;  /* 0x0000000dff007c0c */ /* 0x000fe2000bf05300 */
[----:B------:R-:W2:Y:S01]  /*22480*/  S2UR UR18, SR_CTAID.Y ;  /* 0x00000000001279c3 */ /* 0x000ea20000002600 */
[----:B------:R-:W-:Y:S02]  /*22490*/  R2UR UR17, R6 ;  /* 0x00000000061172ca */ /* 0x000fe400000e0000 */
[----:B------:R-:W-:-:S02]  /*224a0*/  R2UR UR10, R7 ;  /* 0x00000000070a72ca */ /* 0x000fc400000e0000 */
[----:B------:R-:W-:Y:S02]  /*224b0*/  R2UR UR11, R6 ;  /* 0x00000000060b72ca */ /* 0x000fe400000e0000 */
[----:B0-----:R-:W-:-:S05]  /*224c0*/  I2FP.F32.U32 R0, UR6 ;  /* 0x0000000600007c45 */ /* 0x001fca0008201000 */
[----:B------:R-:W-:-:S04]  /*224d0*/  FMUL R0, R0, UR4 ;  /* 0x0000000400007c20 */ /* 0x000fc80008400000 */
[----:B------:R0:W4:Y:S01]  /*224e0*/  F2I.U32.TRUNC.NTZ R3, R0 ;  /* 0x0000000000037305 */ /* 0x000122000020f000 */
[----:B--2---:R-:W-:Y:S05]  /*224f0*/  @!P0 BRA `(.L_x_542) ;  /* 0x0000000000308947 */ /* 0x004fea0003800000 */
        /* <DEDUP_REMOVED lines=12> */
.L_x_542:
[----:B------:R-:W-:Y:S01]  /*225c0*/  USHF.R.U64 UR42, UR10, UR15, UR11 ;  /* 0x0000000f0a2a7299 */ /* 0x000fe2000800120b */
[----:B0-----:R-:W-:Y:S01]  /*225d0*/  I2FP.F32.U32 R0, UR18 ;  /* 0x0000001200007c45 */ /* 0x001fe20008201000 */
[----:B------:R-:W-:Y:S02]  /*225e0*/  USHF.R.U32.HI UR4, URZ, UR15, UR11 ;  /* 0x0000000f3f047299 */ /* 0x000fe4000801160b */
[----:B------:R-:W-:Y:S02]  /*225f0*/  UIADD3 UR10, UP0, URZ, -UR42, URZ ;  /* 0x8000002a3f0a7290 */ /* 0x000fe4000ff1e03f */
[----:B------:R-:W-:Y:S01]  /*22600*/  FMUL R0, R0, UR19 ;  /* 0x0000001300007c20 */ /* 0x000fe20008400000 */
[----:B------:R-:W-:Y:S01]  /*22610*/  ULDC.64 UR12, c[0x0][0x620] ;  /* 0x00018800000c7ab9 */ /* 0x000fe20000000a00 */
[----:B------:R-:W-:Y:S01]  /*22620*/  UIADD3.X UR4, URZ, ~UR4, URZ, UP0, !UPT ;  /* 0x800000043f047290 */ /* 0x000fe200087fe43f */
[----:B------:R-:W-:Y:S01]  /*22630*/  UMOV UR8, UR16 ;  /* 0x0000001000087c82 */ /* 0x000fe20008000000 */
[----:B------:R-:W-:-:S02]  /*22640*/  UMOV UR9, UR17 ;  /* 0x0000001100097c82 */ /* 0x000fc40008000000 */
[----:B------:R-:W-:Y:S01]  /*22650*/  UIMAD UR4, UR4, UR12, URZ ;  /* 0x0000000c040472a4 */ /* 0x000fe2000f8e023f */
[----:B------:R-:W0:Y:S01]  /*22660*/  F2I.U32.TRUNC.NTZ R0, R0 ;  /* 0x0000000000007305 */ /* 0x000e22000020f000 */
[----:B------:R-:W-:Y:S01]  /*22670*/  UIMAD.WIDE.U32 UR8, UR10, UR12, UR8 ;  /* 0x0000000c0a0872a5 */ /* 0x000fe2000f8e0008 */
[----:B----4-:R-:W-:Y:S01]  /*22680*/  R2UR UR12, R3 ;  /* 0x00000000030c72ca */ /* 0x010fe200000e0000 */
[----:B------:R-:W-:Y:S01]  /*22690*/  UIMAD UR10, UR10, UR13, UR4 ;  /* 0x0000000d0a0a72a4 */ /* 0x000fe2000f8e0204 */
[----:B------:R-:W-:Y:S01]  /*226a0*/  ULDC UR11, c[0x0][0x618] ;  /* 0x00018600000b7ab9 */ /* 0x000fe20000000800 */
[----:B------:R-:W-:Y:S02]  /*226b0*/  ULDC UR21, c[0x0][0x658] ;  /* 0x0001960000157ab9 */ /* 0x000fe40000000800 */
[----:B------:R-:W-:Y:S01]  /*226c0*/  UIADD3 UR9, UR9, UR10, URZ ;  /* 0x0000000a09097290 */ /* 0x000fe2000fffe03f */
[----:B------:R-:W-:Y:S01]  /*226d0*/  UMOV UR15, 0xffffffff ;  /* 0xffffffff000f7882 */ /* 0x000fe20000000000 */
[----:B------:R-:W-:Y:S01]  /*226e0*/  ULDC.64 UR4, c[0x0][0x640] ;  /* 0x0001900000047ab9 */ /* 0x000fe20000000a00 */
[----:B------:R-:W-:Y:S01]  /*226f0*/  USHF.L.U32 UR15, UR15, UR21, URZ ;  /* 0x000000150f0f7299 */ /* 0x000fe2000800063f */
[----:B------:R-:W-:Y:S01]  /*22700*/  ISETP.NE.U32.AND P0, PT, RZ, UR4, PT ;  /* 0x00000004ff007c0c */ /* 0x000fe2000bf05070 */
[----:B------:R-:W-:-:S02]  /*22710*/  USHF.R.U64 UR16, UR8, UR11, UR9 ;  /* 0x0000000b08107299 */ /* 0x000fc40008001209 */
[----:B------:R-:W-:Y:S01]  /*22720*/  USHF.R.U32.HI UR8, URZ, UR11, UR9 ;  /* 0x0000000b3f087299 */ /* 0x000fe20008011609 */
[----:B0-----:R-:W-:Y:S01]  /*22730*/  R2UR UR14, R0 ;  /* 0x00000000000e72ca */ /* 0x001fe200000e0000 */
[----:B------:R-:W-:Y:S01]  /*22740*/  ULDC UR17, c[0x0][0x608] ;  /* 0x0001820000117ab9 */ /* 0x000fe20000000800 */
[----:B------:R-:W-:Y:S01]  /*22750*/  ULOP3.LUT UR40, URZ, UR15, URZ, 0x33, !UPT ;  /* 0x0000000f3f287292 */ /* 0x000fe2000f8e333f */
[----:B------:R-:W-:Y:S01]  /*22760*/  ISETP.NE.AND.EX P0, PT, RZ, UR5, PT, P0 ;  /* 0x00000005ff007c0c */ /* 0x000fe2000bf05300 */
[----:B------:R-:W-:Y:S02]  /*22770*/  USHF.R.U64 UR15, UR16, UR17, UR8 ;  /* 0x00000011100f7299 */ /* 0x000fe40008001208 */
[----:B------:R-:W-:Y:S02]  /*22780*/  USHF.R.U32.HI UR8, URZ, UR17, UR8 ;  /* 0x000000113f087299 */ /* 0x000fe40008011608 */
[----:B------:R-:W-:Y:S02]  /*22790*/  UIADD3 UR12, -UR12, URZ, URZ ;  /* 0x0000003f0c0c7290 */ /* 0x000fe4000fffe13f */
[----:B------:R-:W-:Y:S01]  /*227a0*/  USHF.R.U64 UR17, UR15, UR21, UR8 ;  /* 0x000000150f117299 */ /* 0x000fe20008001208 */
[----:B------:R-:W-:Y:S01]  /*227b0*/  UMOV UR19, 0x1 ;  /* 0x0000000100137882 */ /* 0x000fe20000000000 */
[----:B------:R-:W-:Y:S01]  /*227c0*/  ULDC UR13, c[0x0][0x144] ;  /* 0x00005100000d7ab9 */ /* 0x000fe20000000800 */
[----:B------:R-:W-:Y:S01]  /*227d0*/  ULDC UR7, c[0x0][0x600] ;  /* 0x0001800000077ab9 */ /* 0x000fe20000000800 */
[----:B------:R-:W-:-:S02]  /*227e0*/  USHF.L.U32 UR24, UR19, UR21, URZ ;  /* 0x0000001513187299 */ /* 0x000fc4000800063f */
[----:B------:R-:W-:Y:S02]  /*227f0*/  USHF.R.U32.HI UR8, URZ, UR21, UR8 ;  /* 0x000000153f087299 */ /* 0x000fe40008011608 */
[----:B------:R-:W-:Y:S02]  /*22800*/  UIMAD UR21, UR13, UR12, UR6 ;  /* 0x0000000c0d1572a4 */ /* 0x000fe4000f8e0206 */
[----:B------:R-:W-:Y:S02]  /*22810*/  UIADD3 UR20, UR7, -0x1, URZ ;  /* 0xffffffff07147890 */ /* 0x000fe4000fffe03f */
[----:B------:R-:W-:Y:S01]  /*22820*/  UIADD3 UR19, -UR14, URZ, URZ ;  /* 0x0000003f0e137290 */ /* 0x000fe2000fffe13f */
[----:B------:R-:W-:Y:S01]  /*22830*/  ULDC UR25, c[0x0][0x148] ;  /* 0x0000520000197ab9 */ /* 0x000fe20000000800 */
[----:B------:R-:W-:Y:S01]  /*22840*/  ULDC UR22, c[0x0][0x648] ;  /* 0x0001920000167ab9 */ /* 0x000fe20000000800 */
[----:B------:R-:W-:Y:S01]  /*22850*/  ULDC UR23, c[0x0][0x638] ;  /* 0x00018e0000177ab9 */ /* 0x000fe20000000800 */
        /* <DEDUP_REMOVED lines=14> */
.L_x_543:
[----:B------:R-:W-:Y:S01]  /*22940*/  UISETP.NE.AND UP0, UPT, UR39, URZ, UPT ;  /* 0x0000003f2700728c */ /* 0x000fe2000bf05270 */
[----:B------:R-:W-:Y:S01]  /*22950*/  IMAD.MOV.U32 R0, RZ, RZ, 0x1 ;  /* 0x00000001ff007424 */ /* 0x000fe200078e00ff */
[----:B------:R-:W-:Y:S02]  /*22960*/  USHF.R.U64 UR4, UR6, UR22, UR8 ;  /* 0x0000001606047299 */ /* 0x000fe40008001208 */
[----:B------:R-:W-:Y:S02]  /*22970*/  ULOP3.LUT UR40, UR15, UR40, URZ, 0xc0, !UPT ;  /* 0x000000280f287292 */ /* 0x000fe4000f8ec03f */
[----:B------:R-:W-:Y:S02]  /*22980*/  UIADD3 UR5, -UR4, URZ, URZ ;  /* 0x0000003f04057290 */ /* 0x000fe4000fffe13f */
[----:B------:R-:W-:Y:S02]  /*22990*/  UIMAD UR40, UR24, UR4, UR40 ;  /* 0x00000004182872a4 */ /* 0x000fe4000f8e0228 */
[----:B------:R-:W-:-:S02]  /*229a0*/  ULOP3.LUT UR16, UR16, UR20, URZ, 0xc0, !UPT ;  /* 0x0000001410107292 */ /* 0x000fc4000f8ec03f */
[----:B------:R-:W-:Y:S02]  /*229b0*/  @UP0 UIMAD UR21, UR25, UR19, UR18 ;  /* 0x00000013191502a4 */ /* 0x000fe4000f8e0212 */
[----:B------:R-:W-:-:S03]  /*229c0*/  UIMAD UR4, UR5, UR23, UR17 ;  /* 0x00000017050472a4 */ /* 0x000fc6000f8e0211 */
[----:B------:R-:W-:Y:S01]  /*229d0*/  ULDC UR5, c[0x0][0x610] ;  /* 0x0001840000057ab9 */ /* 0x000fe20000000800 */
[----:B------:R-:W-:Y:S02]  /*229e0*/  UIMAD UR4, UR4, UR7, UR16 ;  /* 0x00000007040472a4 */ /* 0x000fe4000f8e0210 */
[----:B------:R-:W-:-:S04]  /*229f0*/  UIMAD UR40, UR40, UR5, UR21 ;  /* 0x00000005282872a4 */ /* 0x000fc8000f8e0215 */
[----:B------:R-:W-:Y:S02]  /*22a00*/  USEL UR41, UR4, UR40, !UP0 ;  /* 0x0000002804297287 */ /* 0x000fe4000c000000 */
[----:B------:R-:W-:-:S12]  /*22a10*/  USEL UR40, UR40, UR4, !UP0 ;  /* 0x0000000428287287 */ /* 0x000fd8000c000000 */
.L_x_541:
[----:B------:R-:W-:-:S13]  /*22a20*/  LOP3.LUT P0, RZ, R0, 0xff, RZ, 0xc0, !PT ;  /* 0x000000ff00ff7812 */ /* 0x000fda000780c0ff */
[----:B------:R-:W-:Y:S05]  /*22a30*/  @P0 BRA `(.L_x_544) ;  /* 0xfffffde800400947 */ /* 0x000fea000383ffff */
[----:B------:R-:W-:Y:S05]  /*22a40*/  EXIT ;  /* 0x000000000000794d */ /* 0x000fea0003800000 */
.L_x_7:
[----:B------:R-:W2:Y:S01]  /*22a50*/  LDL R5, [R1+0x204] ;  /* 0x0002040001057983 */ /* 0x000ea20000100800 */
[----:B------:R-:W-:-:S03]  /*22a60*/  ULDC.64 UR4, c[0x0][0x650] ;  /* 0x0001940000047ab9 */ /* 0x000fc60000000a00 */
[----:B------:R-:W3:Y:S01]  /*22a70*/  LDL R4, [R1+0x200] ;  /* 0x0002000001047983 */ /* 0x000ee20000100800 */
[----:B------:R-:W-:Y:S01]  /*22a80*/  PRMT R0, RZ, 0x7610, R0 ;  /* 0x00007610ff007816 */ /* 0x000fe20000000000 */
[----:B------:R-:W-:Y:S01]  /*22a90*/  IMAD.MOV.U32 R2, RZ, RZ, -0x1 ;  /* 0xffffffffff027424 */ /* 0x000fe200078e00ff */
[----:B------:R-:W-:Y:S02]  /*22aa0*/  MOV R3, 0xffffffff ;  /* 0xffffffff00037802 */ /* 0x000fe40000000f00 */
[----:B------:R-:W-:Y:S02]  /*22ab0*/  MOV R11, 0xffffffff ;  /* 0xffffffff000b7802 */ /* 0x000fe40000000f00 */
[----:B--2---:R-:W-:-:S04]  /*22ac0*/  ISETP.GE.U32.AND P0, PT, R5, UR4, PT ;  /* 0x0000000405007c0c */ /* 0x004fc8000bf06070 */
[----:B---3--:R-:W-:-:S13]  /*22ad0*/  ISETP.GE.U32.AND.EX P0, PT, R4, UR5, PT, P0 ;  /* 0x0000000504007c0c */ /* 0x008fda000bf06100 */
        /* <DEDUP_REMOVED lines=21> */
.L_x_546:
[----:B------:R-:W-:Y:S01]  /*22c30*/  USHF.R.U64 UR4, UR14, UR19, UR15 ;  /* 0x000000130e047299 */ /* 0x000fe2000800120f */
[----:B------:R-:W-:Y:S01]  /*22c40*/  R2UR UR7, R4 ;  /* 0x00000000040772ca */ /* 0x000fe200000e0000 */
[----:B------:R-:W-:Y:S02]  /*22c50*/  USHF.R.U32.HI UR5, URZ, UR19, UR15 ;  /* 0x000000133f057299 */ /* 0x000fe4000801160f */
[----:B------:R-:W-:Y:S01]  /*22c60*/  UIADD3 UR13, UP0, URZ, -UR4, URZ ;  /* 0x800000043f0d7290 */ /* 0x000fe2000ff1e03f */
[----:B------:R-:W-:Y:S01]  /*22c70*/  ULDC.64 UR14, c[0x0][0x620] ;  /* 0x00018800000e7ab9 */ /* 0x000fe20000000a00 */
[----:B------:R-:W-:Y:S02]  /*22c80*/  UMOV UR6, UR20 ;  /* 0x0000001400067c82 */ /* 0x000fe40008000000 */
[----:B------:R-:W-:Y:S02]  /*22c90*/  UIADD3.X UR5, URZ, ~UR5, URZ, UP0, !UPT ;  /* 0x800000053f057290 */ /* 0x000fe400087fe43f */
[----:B------:R-:W-:-:S02]  /*22ca0*/  UISETP.NE.AND UP1, UPT, UR39, URZ, UPT ;  /* 0x0000003f2700728c */ /* 0x000fc4000bf25270 */
[----:B------:R-:W-:Y:S02]  /*22cb0*/  UIMAD UR5, UR5, UR14, URZ ;  /* 0x0000000e050572a4 */ /* 0x000fe4000f8e023f */
[----:B------:R-:W-:Y:S02]  /*22cc0*/  UIMAD.WIDE.U32 UR6, UR13, UR14, UR6 ;  /* 0x0000000e0d0672a5 */ /* 0x000fe4000f8e0006 */
[----:B------:R-:W-:Y:S01]  /*22cd0*/  UIMAD UR5, UR13, UR15, UR5 ;  /* 0x0000000f0d0572a4 */ /* 0x000fe2000f8e0205 */
[----:B------:R-:W-:Y:S02]  /*22ce0*/  ULDC UR14, c[0x0][0x608] ;  /* 0x00018200000e7ab9 */ /* 0x000fe40000000800 */
[----:B------:R-:W-:Y:S01]  /*22cf0*/  ULDC UR13, c[0x0][0x618] ;  /* 0x00018600000d7ab9 */ /* 0x000fe20000000800 */
[----:B------:R-:W-:Y:S01]  /*22d00*/  UIADD3 UR5, UR7, UR5, URZ ;  /* 0x0000000507057290 */ /* 0x000fe2000fffe03f */
[----:B------:R-:W-:Y:S01]  /*22d10*/  ULDC UR22, c[0x0][0x658] ;  /* 0x0001960000167ab9 */ /* 0x000fe20000000800 */
[----:B------:R-:W-:-:S02]  /*22d20*/  @UP1 UIMAD UR8, UR11, UR12, UR10 ;  /* 0x0000000c0b0812a4 */ /* 0x000fc4000f8e020a */
[----:B------:R-:W-:Y:S02]  /*22d30*/  USHF.R.U64 UR17, UR6, UR13, UR5 ;  /* 0x0000000d06117299 */ /* 0x000fe40008001205 */
[----:B------:R-:W-:Y:S01]  /*22d40*/  USHF.R.U32.HI UR5, URZ, UR13, UR5 ;  /* 0x0000000d3f057299 */ /* 0x000fe20008011605 */
[----:B------:R-:W-:Y:S01]  /*22d50*/  ULDC.64 UR6, c[0x0][0x640] ;  /* 0x0001900000067ab9 */ /* 0x000fe20000000a00 */
[----:B------:R-:W-:Y:S01]  /*22d60*/  UMOV UR10, 0xffffffff ;  /* 0xffffffff000a7882 */ /* 0x000fe20000000000 */
[----:B------:R-:W-:Y:S01]  /*22d70*/  ISETP.NE.U32.AND P0, PT, RZ, UR6, PT ;  /* 0x00000006ff007c0c */ /* 0x000fe2000bf05070 */
[----:B------:R-:W-:Y:S02]  /*22d80*/  USHF.R.U64 UR18, UR17, UR14, UR5 ;  /* 0x0000000e11127299 */ /* 0x000fe40008001205 */
[----:B------:R-:W-:Y:S01]  /*22d90*/  USHF.R.U32.HI UR5, URZ, UR14, UR5 ;  /* 0x0000000e3f057299 */ /* 0x000fe20008011605 */
[----:B------:R-:W-:Y:S01]  /*22da0*/  ISETP.NE.AND.EX P0, PT, RZ, UR7, PT, P0 ;  /* 0x00000007ff007c0c */ /* 0x000fe2000bf05300 */
[----:B------:R-:W-:-:S02]  /*22db0*/  USHF.L.U32 UR11, UR10, UR22, URZ ;  /* 0x000000160a0b7299 */ /* 0x000fc4000800063f */
[----:B------:R-:W-:Y:S01]  /*22dc0*/  USHF.R.U64 UR19, UR18, UR22, UR5 ;  /* 0x0000001612137299 */ /* 0x000fe20008001205 */
[----:B------:R-:W-:Y:S01]  /*22dd0*/  ULDC UR20, c[0x0][0x600] ;  /* 0x0001800000147ab9 */ /* 0x000fe20000000800 */
[----:B------:R-:W-:Y:S02]  /*22de0*/  USHF.R.U32.HI UR10, URZ, UR22, UR5 ;  /* 0x000000163f0a7299 */ /* 0x000fe40008011605 */
[----:B------:R-:W-:Y:S02]  /*22df0*/  UIADD3 UR21, UR20, -0x1, URZ ;  /* 0xffffffff14157890 */ /* 0x000fe4000fffe03f */
[----:B------:R-:W-:Y:S01]  /*22e00*/  ULOP3.LUT UR26, URZ, UR11, URZ, 0x33, !UPT ;  /* 0x0000000b3f1a7292 */ /* 0x000fe2000f8e333f */
        /* <DEDUP_REMOVED lines=17> */
.L_x_547:
[----:B------:R-:W-:Y:S01]  /*22f20*/  USHF.R.U64 UR6, UR5, UR23, UR10 ;  /* 0x0000001705067299 */ /* 0x000fe2000800120a */
[----:B------:R-:W-:Y:S01]  /*22f30*/  IMAD.MOV.U32 R0, RZ, RZ, 0x1 ;  /* 0x00000001ff007424 */ /* 0x000fe200078e00ff */
[----:B------:R-:W-:Y:S01]  /*22f40*/  USHF.L.U32 UR25, UR25, UR22, URZ ;  /* 0x0000001619197299 */ /* 0x000fe2000800063f */
[----:B------:R-:W-:Y:S01]  /*22f50*/  MOV R11, UR4 ;  /* 0x00000004000b7c02 */ /* 0x000fe20008000f00 */
[----:B------:R-:W-:Y:S02]  /*22f60*/  ULOP3.LUT UR5, UR18, UR26, URZ, 0xc0, !UPT ;  /* 0x0000001a12057292 */ /* 0x000fe4000f8ec03f */
[----:B------:R-:W-:Y:S02]  /*22f70*/  UIADD3 UR7, -UR6, URZ, URZ ;  /* 0x0000003f06077290 */ /* 0x000fe4000fffe13f */
[----:B------:R-:W-:Y:S02]  /*22f80*/  UIMAD UR6, UR25, UR6, UR5 ;  /* 0x00000006190672a4 */ /* 0x000fe4000f8e0205 */
[----:B------:R-:W-:-:S02]  /*22f90*/  ULOP3.LUT UR17, UR17, UR21, URZ, 0xc0, !UPT ;  /* 0x0000001511117292 */ /* 0x000fc4000f8ec03f */
[----:B------:R-:W-:Y:S02]  /*22fa0*/  UIMAD UR5, UR7, UR24, UR19 ;  /* 0x00000018070572a4 */ /* 0x000fe4000f8e0213 */
[----:B------:R-:W-:Y:S01]  /*22fb0*/  UISETP.NE.AND UP0, UPT, UR39, URZ, UPT ;  /* 0x0000003f2700728c */ /* 0x000fe2000bf05270 */
[----:B------:R-:W-:Y:S01]  /*22fc0*/  ULDC UR7, c[0x0][0x610] ;  /* 0x0001840000077ab9 */ /* 0x000fe20000000800 */
[----:B------:R-:W-:Y:S02]  /*22fd0*/  UIMAD UR5, UR5, UR20, UR17 ;  /* 0x00000014050572a4 */ /* 0x000fe4000f8e0211 */
[----:B------:R-:W-:-:S04]  /*22fe0*/  UIMAD UR8, UR6, UR7, UR8 ;  /* 0x00000007060872a4 */ /* 0x000fc8000f8e0208 */
[----:B------:R-:W-:Y:S02]  /*22ff0*/  USEL UR6, UR5, UR8, !UP0 ;  /* 0x0000000805067287 */ /* 0x000fe4000c000000 */
[----:B------:R-:W-:-:S04]  /*23000*/  USEL UR8, UR8, UR5, !UP0 ;  /* 0x0000000508087287 */ /* 0x000fc8000c000000 */
[----:B------:R-:W-:Y:S02]  /*23010*/  IMAD.U32 R2, RZ, RZ, UR6 ;  /* 0x00000006ff027e24 */ /* 0x000fe4000f8e00ff */
[----:B------:R-:W-:-:S07]  /*23020*/  MOV R3, UR8 ;  /* 0x0000000800037c02 */ /* 0x000fce0008000f00 */
.L_x_545:
[----:B------:R-:W-:-:S08]  /*23030*/  NOP ;  /* 0x0000000000007918 */ /* 0x000fd00000000000 */
[----:B0-----:R-:W0:-:S00]  /*23040*/  USETMAXREG.DEALLOC.CTAPOOL 0x18 ;  /* 0x00000018000079c8 */ /* 0x001e0000080e0500 */
[----:B------:R-:W-:-:S13]  /*23050*/  ISETP.NE.AND P0, PT, RZ, UR9, PT ;  /* 0x00000009ff007c0c */ /* 0x000fda000bf05270 */
[----:B------:R-:W-:Y:S05]  /*23060*/  @P0 EXIT ;  /* 0x000000000000094d */ /* 0x000fea0003800000 */
[----:B0-----:R-:W-:Y:S01]  /*23070*/  LOP3.LUT P0, RZ, R0, 0xff, RZ, 0xc0, !PT ;  /* 0x000000ff00ff7812 */ /* 0x001fe2000780c0ff */
[----:B------:R-:W-:Y:S01]  /*23080*/  IMAD.MOV.U32 R0, RZ, RZ, 0x1 ;  /* 0x00000001ff007424 */ /* 0x000fe200078e00ff */
[----:B------:R-:W-:-:S11]  /*23090*/  MOV R6, RZ ;  /* 0x000000ff00067202 */ /* 0x000fd60000000f00 */
[----:B------:R-:W-:Y:S05]  /*230a0*/  @!P0 BRA `(.L_x_548) ;  /* 0x0000000c00a08947 */ /* 0x000fea0003800000 */
[----:B------:R-:W0:Y:S01]  /*230b0*/  LDC R0, c[0x0][0x28c] ;  /* 0x0000a300ff007b82 */ /* 0x000e220000000800 */
[----:B------:R-:W-:Y:S01]  /*230c0*/  ULDC UR5, c[0x0][0x658] ;  /* 0x0001960000057ab9 */ /* 0x000fe20000000800 */
[----:B------:R-:W-:Y:S01]  /*230d0*/  UMOV UR7, 0xffffffff ;  /* 0xffffffff00077882 */ /* 0x000fe20000000000 */
[----:B------:R-:W-:Y:S01]  /*230e0*/  ULDC UR6, c[0x0][0xc] ;  /* 0x0000030000067ab9 */ /* 0x000fe20000000800 */
[----:B------:R-:W-:Y:S01]  /*230f0*/  USHF.L.U32 UR9, UR7, UR5, URZ ;  /* 0x0000000507097299 */ /* 0x000fe2000800063f */
[----:B------:R-:W-:Y:S01]  /*23100*/  BSSY B0, `(.L_x_548) ;  /* 0x00000e2000007945 */ /* 0x000fe20003800000 */
[----:B------:R-:W-:Y:S01]  /*23110*/  UMOV UR8, 0x1 ;  /* 0x0000000100087882 */ /* 0x000fe20000000000 */
[----:B------:R-:W-:Y:S01]  /*23120*/  ULDC UR7, c[0x0][0x10] ;  /* 0x0000040000077ab9 */ /* 0x000fe20000000800 */
[----:B------:R-:W1:Y:S01]  /*23130*/  S2UR UR10, SR_CgaCtaId ;  /* 0x00000000000a79c3 */ /* 0x000e620000008800 */
[----:B------:R-:W-:Y:S01]  /*23140*/  UIMAD.WIDE.U32 UR6, UR6, UR7, URZ ;  /* 0x00000007060672a5 */ /* 0x000fe2000f8e003f */
[----:B------:R-:W-:Y:S01]  /*23150*/  MOV R10, 0x1 ;  /* 0x00000001000a7802 */ /* 0x000fe20000000f00 */
[----:B------:R-:W-:Y:S01]  /*23160*/  USHF.L.U32 UR5, UR8, UR5, URZ ;  /* 0x0000000508057299 */ /* 0x000fe2000800063f */
[----:B------:R-:W-:Y:S01]  /*23170*/  MOV R6, RZ ;  /* 0x000000ff00067202 */ /* 0x000fe20000000f00 */
[----:B------:R-:W-:Y:S01]  /*23180*/  ULDC UR4, c[0x0][0x600] ;  /* 0x0001800000047ab9 */ /* 0x000fe20000000800 */
[----:B------:R-:W-:Y:S01]  /*23190*/  ULDC UR8, c[0x0][0x14] ;  /* 0x0000050000087ab9 */ /* 0x000fe20000000800 */
[----:B------:R-:W-:-:S02]  /*231a0*/  ULOP3.LUT UR21, UR38, 0x2, URZ, 0xfc, !UPT ;  /* 0x0000000226157892 */ /* 0x000fc4000f8efc3f */
[----:B------:R-:W-:Y:S02]  /*231b0*/  UIMAD.WIDE.U32 UR30, UR6, UR8, URZ ;  /* 0x00000008061e72a5 */ /* 0x000fe4000f8e003f */
[----:B------:R-:W-:Y:S02]  /*231c0*/  UIMAD UR7, UR7, UR8, URZ ;  /* 0x00000008070772a4 */ /* 0x000fe4000f8e023f */
[----:B------:R-:W-:Y:S02]  /*231d0*/  UIADD3 UR4, UR4, -0x1, URZ ;  /* 0xffffffff04047890 */ /* 0x000fe4000fffe03f */
[----:B------:R-:W-:Y:S01]  /*231e0*/  ULOP3.LUT UR6, URZ, UR9, URZ, 0x33, !UPT ;  /* 0x000000093f067292 */ /* 0x000fe2000f8e333f */
[----:B0-----:R-:W-:Y:S01]  /*231f0*/  VIADD R0, R0, 0x7f ;  /* 0x0000007f00007836 */ /* 0x001fe20000000000 */
[----:B------:R-:W-:Y:S01]  /*23200*/  UIADD3 UR7, UR31, UR7, URZ ;  /* 0x000000071f077290 */ /* 0x000fe2000fffe03f */
[----:B------:R-:W-:-:S03]  /*23210*/  ULDC.64 UR40, c[0x0][0x198] ;  /* 0x0000660000287ab9 */ /* 0x000fc60000000a00 */
[----:B------:R-:W-:Y:S01]  /*23220*/  SHF.R.S32.HI R5, RZ, 0x1f, R0 ;  /* 0x0000001fff057819 */ /* 0x000fe20000011400 */
[----:B-1----:R-:W-:-:S03]  /*23230*/  IMAD.U32 R8, RZ, RZ, UR10 ;  /* 0x0000000aff087e24 */ /* 0x002fc6000f8e00ff */
[----:B------:R-:W-:Y:S01]  /*23240*/  LEA.HI R5, R5, R0, RZ, 0x7 ;  /* 0x0000000005057211 */ /* 0x000fe200078f38ff */
[----:B------:R-:W-:-:S03]  /*23250*/  IMAD.MOV.U32 R0, RZ, RZ, 0x1 ;  /* 0x00000001ff007424 */ /* 0x000fc600078e00ff */
[----:B------:R-:W-:-:S04]  /*23260*/  SHF.R.S32.HI R7, RZ, 0x7, R5 ;  /* 0x00000007ff077819 */ /* 0x000fc80000011405 */
[----:B------:R-:W-:-:S07]  /*23270*/  IADD3 R16, R7, 0x1, RZ ;  /* 0x0000000107107810 */ /* 0x000fce0007ffe0ff */
.L_x_559:
[----:B------:R-:W-:-:S03]  /*23280*/  UMOV UR8, 0xffffffff ;  /* 0xffffffff00087882 */ /* 0x000fc60000000000 */
[----:B------:R-:W-:Y:S05]  /*23290*/  BRA.DIV UR8, `(.L_x_549) ;  /* 0x0000001208107947 */ /* 0x000fea000b800000 */
[----:B------:R-:W-:-:S13]  /*232a0*/  ELECT P6, URZ, PT ;  /* 0x00000000003f782f */ /* 0x000fda00038c0000 */
.L_x_570:
[----:B------:R-:W0:Y:S01]  /*232b0*/  LDC R4, c[0x0][0x28c] ;  /* 0x0000a300ff047b82 */ /* 0x000e220000000800 */
[----:B------:R-:W-:Y:S01]  /*232c0*/  BSSY B1, `(.L_x_550) ;  /* 0x0000049000017945 */ /* 0x000fe20003800000 */
[----:B0-----:R-:W-:-:S13]  /*232d0*/  ISETP.LT.OR P6, PT, R4, 0x1, !P6 ;  /* 0x000000010400780c */ /* 0x001fda00077c1670 */
[----:B------:R-:W-:Y:S05]  /*232e0*/  @P6 BRA `(.L_x_551) ;  /* 0x0000000400186947 */ /* 0x000fea0003800000 */
[----:B------:R-:W-:Y:S01]  /*232f0*/  IMAD R3, R3, 0x2, R8 ;  /* 0x0000000203037824 */ /* 0x000fe200078e0208 */
[----:B------:R-:W-:Y:S01]  /*23300*/  SHF.L.U32 R2, R2, 0x8, RZ ;  /* 0x0000000802027819 */ /* 0x000fe200000006ff */
[----:B------:R-:W-:Y:S01]  /*23310*/  IMAD.MOV.U32 R4, RZ, RZ, R16 ;  /* 0x000000ffff047224 */ /* 0x000fe200078e0010 */
[----:B------:R-:W-:Y:S01]  /*23320*/  MOV R13, RZ ;  /* 0x000000ff000d7202 */ /* 0x000fe20000000f00 */
[----:B------:R-:W-:Y:S01]  /*23330*/  IMAD.SHL.U32 R5, R3, 0x80, RZ ;  /* 0x0000008003057824 */ /* 0x000fe200078e00ff */
[----:B------:R-:W-:Y:S01]  /*23340*/  MOV R3, R0 ;  /* 0x0000000000037202 */ /* 0x000fe20000000f00 */
[----:B------:R-:W-:-:S07]  /*23350*/  IMAD.MOV.U32 R12, RZ, RZ, R6 ;  /* 0x000000ffff0c7224 */ /* 0x000fce00078e0006 */
.L_x_554:
[----:B------:R-:W0:Y:S01]  /*23360*/  S2UR UR8, SR_CgaCtaId ;  /* 0x00000000000879c3 */ /* 0x000e220000008800 */
[----:B------:R-:W-:Y:S02]  /*23370*/  MOV R9, 0x400 ;  /* 0x0000040000097802 */ /* 0x000fe40000000f00 */
[----:B------:R-:W-:Y:S02]  /*23380*/  SHF.L.U32 R14, R3, 0x1f, RZ ;  /* 0x0000001f030e7819 */ /* 0x000fe400000006ff */
[----:B0-----:R-:W-:-:S04]  /*23390*/  MOV R8, UR8 ;  /* 0x0000000800087c02 */ /* 0x001fc80008000f00 */
[----:B------:R-:W-:-:S05]  /*233a0*/  LEA R9, R8, R9, 0x18 ;  /* 0x0000000908097211 */ /* 0x000fca00078ec0ff */
[----:B------:R-:W-:-:S04]  /*233b0*/  IMAD R15, R12, 0x8, R9 ;  /* 0x000000080c0f7824 */ /* 0x000fc800078e0209 */
[----:B------:R-:W0:Y:S02]  /*233c0*/  SYNCS.PHASECHK.TRANS64.TRYWAIT P0, [R15+URZ+0x20], R14 ;  /* 0x0000200e0f0075a7 */ /* 0x000e24000800017f */
[----:B0-----:R-:W-:Y:S05]  /*233d0*/  @!P0 BRA `(.L_x_552) ;  /* 0x0000000c00e08947 */ /* 0x001fea0003800000 */
.L_x_571:
[----:B------:R-:W1:Y:S01]  /*233e0*/  S2R R17, SR_TID.X ;  /* 0x0000000000117919 */ /* 0x000e620000002100 */
[----:B------:R-:W-:-:S04]  /*233f0*/  UPRMT UR8, UR21, 0x9910, URZ ;  /* 0x0000991015087896 */ /* 0x000fc8000800003f */
[----:B------:R-:W-:Y:S01]  /*23400*/  UISETP.NE.AND UP0, UPT, UR8, 0x2, UPT ;  /* 0x000000020800788c */ /* 0x000fe2000bf05270 */
[----:B-1----:R-:W-:-:S13]  /*23410*/  LOP3.LUT P0, RZ, R17, 0x7f, RZ, 0xc0, !PT ;  /* 0x0000007f11ff7812 */ /* 0x002fda000780c0ff */
[----:B0-----:R-:W0:Y:S02]  /*23420*/  @!P0 LDC R14, c[0x0][0x500] ;  /* 0x00014000ff0e8b82 */ /* 0x001e240000000800 */
[----:B0-----:R0:W-:Y:S01]  /*23430*/  @!P0 SYNCS.ARRIVE.TRANS64 RZ, [R15+URZ], R14 ;  /* 0x0000000e0fff89a7 */ /* 0x0011e2000800003f */
[----:B------:R-:W-:-:S13]  /*23440*/  PLOP3.LUT P0, PT, PT, PT, UP0, 0x80, 0x0 ;  /* 0x000000000000781c */ /* 0x000fda0003f0f008 */
[----:B0-----:R-:W-:Y:S05]  /*23450*/  @P0 BRA `(.L_x_553) ;  /* 0x0000000000040947 */ /* 0x001fea0003800000 */
[----:B------:R-:W-:Y:S01]  /*23460*/  BPT.TRAP 0x1 ;  /* 0x000000040000795c */ /* 0x000fe20000300000 */
.L_x_553:
[----:B------:R-:W-:Y:S01]  /*23470*/  LEA R14, R12, R8, 0x2 ;  /* 0x000000080c0e7211 */ /* 0x000fe200078e10ff */
[----:B------:R-:W-:Y:S01]  /*23480*/  VIADD R4, R4, 0xffffffff ;  /* 0xffffffff04047836 */ /* 0x000fe20000000000 */
[----:B------:R-:W-:Y:S01]  /*23490*/  R2UR UR34, R13 ;  /* 0x000000000d2272ca */ /* 0x000fe200000e0000 */
[----:B------:R-:W-:Y:S01]  /*234a0*/  UIADD3 UR14, UP0, UR40, 0xf0, URZ ;  /* 0x000000f0280e7890 */ /* 0x000fe2000ff1e03f */
[----:B------:R-:W-:Y:S01]  /*234b0*/  R2UR UR33, R15 ;  /* 0x000000000f2172ca */ /* 0x000fe200000e0000 */
[----:B------:R-:W-:Y:S01]  /*234c0*/  IMAD.SHL.U32 R14, R14, 0x2000, RZ ;  /* 0x000020000e0e7824 */ /* 0x000fe200078e00ff */
[----:B------:R-:W-:Y:S01]  /*234d0*/  R2UR UR36, R11 ;  /* 0x000000000b2472ca */ /* 0x000fe200000e0000 */
[----:B------:R-:W-:Y:S01]  /*234e0*/  UIADD3 UR42, UP1, UR40, 0x1f0, URZ ;  /* 0x000001f0282a7890 */ /* 0x000fe2000ff3e03f */
[----:B------:R-:W-:Y:S01]  /*234f0*/  R2UR UR35, R5 ;  /* 0x00000000052372ca */ /* 0x000fe200000e0000 */
[----:B------:R-:W-:Y:S01]  /*23500*/  UIADD3.X UR15, URZ, UR41, URZ, UP0, !UPT ;  /* 0x000000293f0f7290 */ /* 0x000fe200087fe43f */
[----:B------:R-:W-:Y:S01]  /*23510*/  LEA R14, R14, R9, 0x1 ;  /* 0x000000090e0e7211 */ /* 0x000fe200078e08ff */
[----:B------:R-:W-:Y:S01]  /*23520*/  IMAD R9, R12, 0x10000, R9 ;  /* 0x000100000c097824 */ /* 0x000fe200078e0209 */
[----:B------:R-:W-:Y:S01]  /*23530*/  R2UR UR19, R2 ;  /* 0x00000000021372ca */ /* 0x000fe200000e0000 */
[----:B------:R-:W-:Y:S01]  /*23540*/  UIADD3.X UR43, URZ, UR41, URZ, UP1, !UPT ;  /* 0x000000293f2b7290 */ /* 0x000fe20008ffe43f */
[----:B------:R-:W-:Y:S01]  /*23550*/  R2UR UR24, R14 ;  /* 0x000000000e1872ca */ /* 0x000fe200000e0000 */
[----:B------:R-:W-:Y:S01]  /*23560*/  UIADD3 UR26, UR34, 0x40, URZ ;  /* 0x00000040221a7890 */ /* 0x000fe2000fffe03f */
[----:B------:R-:W-:Y:S01]  /*23570*/  R2UR UR8, R9 ;  /* 0x00000000090872ca */ /* 0x000fe200000e0000 */
[----:B------:R-:W-:Y:S01]  /*23580*/  UMOV UR13, 0x30000 ;  /* 0x00030000000d7882 */ /* 0x000fe20000000000 */
[----:B------:R-:W-:Y:S01]  /*23590*/  ISETP.GT.AND P1, PT, R4, 0x1, PT ;  /* 0x000000010400780c */ /* 0x000fe20003f24270 */
[----:B------:R-:W-:Y:S01]  /*235a0*/  UMOV UR22, 0x0 ;  /* 0x0000000000167882 */ /* 0x000fe20000000000 */
[----:B------:R-:W-:Y:S01]  /*235b0*/  IADD3 R12, R12, 0x1, RZ ;  /* 0x000000010c0c7810 */ /* 0x000fe20007ffe0ff */
[----:B------:R-:W-:Y:S01]  /*235c0*/  UMOV UR23, 0x10000000 ;  /* 0x1000000000177882 */ /* 0x000fe20000000000 */
[----:B------:R-:W-:Y:S01]  /*235d0*/  UMOV UR25, UR33 ;  /* 0x0000002100197c82 */ /* 0x000fe20008000000 */
[----:B------:R-:W-:Y:S01]  /*235e0*/  UMOV UR28, UR36 ;  /* 0x00000024001c7c82 */ /* 0x000fe20008000000 */
[C---:B------:R-:W-:Y:S01]  /*235f0*/  ISETP.NE.AND P0, PT, R12.reuse, 0x4, PT ;  /* 0x000000040c00780c */ /* 0x040fe20003f05270 */
[----:B------:R-:W-:Y:S01]  /*23600*/  UMOV UR27, UR35 ;  /* 0x00000023001b7c82 */ /* 0x000fe20008000000 */
[----:B------:R-:W-:Y:S01]  /*23610*/  UMOV UR17, UR33 ;  /* 0x0000002100117c82 */ /* 0x000fe20008000000 */
[----:B------:R-:W-:Y:S01]  /*23620*/  UIADD3 UR32, UR24, 0x100, URZ ;  /* 0x0000010018207890 */ /* 0x000fe2000fffe03f */
[----:B------:R-:W-:Y:S01]  /*23630*/  SEL R14, RZ, 0x1, P0 ;  /* 0x00000001ff0e7807 */ /* 0x000fe20000000000 */
[----:B------:R-:W-:Y:S01]  /*23640*/  UIADD3 UR24, UR24, 0x8100, URZ ;  /* 0x0000810018187890 */ /* 0x000fe2000fffe03f */
[----:B------:R-:W-:Y:S01]  /*23650*/  IADD3 R13, R13, 0x80, RZ ;  /* 0x000000800d0d7810 */ /* 0x000fe20007ffe0ff */
[----:B------:R-:W-:Y:S01]  /*23660*/  UIADD3 UR16, UR8, 0x40100, URZ ;  /* 0x0004010008107890 */ /* 0x000fe2000fffe03f */
[----:B------:R-:W-:Y:S01]  /*23670*/  LOP3.LUT R3, R3, R14, RZ, 0x3c, !PT ;  /* 0x0000000e03037212 */ /* 0x000fe200078e3cff */
[----:B------:R-:W-:Y:S01]  /*23680*/  UIADD3 UR8, UR8, 0x48100, URZ ;  /* 0x0004810008087890 */ /* 0x000fe2000fffe03f */
[----:B------:R-:W-:Y:S01]  /*23690*/  SEL R12, R12, RZ, P0 ;  /* 0x000000ff0c0c7207 */ /* 0x000fe20000000000 */
[----:B------:R-:W-:Y:S01]  /*236a0*/  UMOV UR18, UR34 ;  /* 0x0000002200127c82 */ /* 0x000fe20008000000 */
[----:B------:R-:W-:Y:S01]  /*236b0*/  UMOV UR20, UR36 ;  /* 0x0000002400147c82 */ /* 0x000fe20008000000 */
[----:B------:R0:W-:Y:S01]  /*236c0*/  UTMALDG.3D.MULTICAST [UR32], [UR14], UR13, desc[UR22] ;  /* 0x000016200e0073b4 */ /* 0x0001e2000801180d */
[----:B------:R-:W-:Y:S01]  /*236d0*/  UMOV UR9, UR33 ;  /* 0x0000002100097c82 */ /* 0x000fe20008000000 */
[----:B------:R-:W-:Y:S01]  /*236e0*/  UMOV UR11, UR19 ;  /* 0x00000013000b7c82 */ /* 0x000fe20008000000 */
[----:B------:R-:W-:Y:S01]  /*236f0*/  UMOV UR12, UR36 ;  /* 0x00000024000c7c82 */ /* 0x000fe20008000000 */
[----:B------:R-:W-:Y:S01]  /*23700*/  UMOV UR10, UR26 ;  /* 0x0000001a000a7c82 */ /* 0x000fe20008000000 */
[----:B------:R0:W-:Y:S01]  /*23710*/  UTMALDG.3D.MULTICAST [UR24], [UR14], UR13, desc[UR22] ;  /* 0x000016180e0073b4 */ /* 0x0001e2000801180d */
[----:B------:R0:W-:Y:S01]  /*23720*/  UTMALDG.3D [UR16], [UR42], desc[UR22] ;  /* 0x000016102a0075b4 */ /* 0x0001e20008011000 */
[----:B------:R0:W-:Y:S02]  /*23730*/  UTMALDG.3D [UR8], [UR42], desc[UR22] ;  /* 0x000016082a0075b4 */ /* 0x0001e40008011000 */
[----:B0-----:R-:W-:Y:S05]  /*23740*/  @P1 BRA `(.L_x_554) ;  /* 0xfffffffc00041947 */ /* 0x001fea000383ffff */
.L_x_551:
[----:B------:R-:W-:Y:S05]  /*23750*/  BSYNC B1 ;  /* 0x0000000000017941 */ /* 0x000fea0003800000 */
.L_x_550:
[----:B------:R-:W2:Y:S01]  /*23760*/  LDL.LU R15, [R1+0x200] ;  /* 0x00020000010f7983 */ /* 0x000ea20000300800 */
[----:B------:R-:W-:Y:S01]  /*23770*/  LOP3.LUT P2, RZ, R10, 0xff, RZ, 0xc0, !PT ;  /* 0x000000ff0aff7812 */ /* 0x000fe2000784c0ff */
[----:B------:R-:W-:Y:S01]  /*23780*/  IMAD.IADD R6, R7, 0x1, R6 ;  /* 0x0000000107067824 */ /* 0x000fe200078e0206 */
[----:B------:R-:W-:Y:S01]  /*23790*/  ULDC.64 UR8, c[0x0][0x650] ;  /* 0x0001940000087ab9 */ /* 0x000fe20000000a00 */
[----:B------:R-:W3:Y:S01]  /*237a0*/  LDL.LU R14, [R1+0x204] ;  /* 0x00020400010e7983 */ /* 0x000ee20000300800 */
[----:B------:R-:W-:Y:S01]  /*237b0*/  BSSY B1, `(.L_x_555) ;  /* 0x0000074000017945 */ /* 0x000fe20003800000 */
[----:B------:R-:W-:Y:S02]  /*237c0*/  MOV R11, 0xffffffff ;  /* 0xffffffff000b7802 */ /* 0x000fe40000000f00 */
[----:B------:R-:W-:Y:S02]  /*237d0*/  ISETP.GT.U32.AND P0, PT, R6, 0x3, PT ;  /* 0x000000030600780c */ /* 0x000fe40003f04070 */
[----:B------:R-:W-:-:S02]  /*237e0*/  SHF.R.U32.HI R2, RZ, 0x2, R6 ;  /* 0x00000002ff027819 */ /* 0x000fc40000011606 */
[----:B------:R-:W-:Y:S02]  /*237f0*/  ISETP.LT.U32.AND P0, PT, R7, 0x4, P0 ;  /* 0x000000040700780c */ /* 0x000fe40000701070 */
[----:B------:R-:W0:Y:S01]  /*23800*/  @P2 S2R R8, SR_CgaCtaId ;  /* 0x0000000000082919 */ /* 0x000e220000008800 */
[----:B------:R-:W-:Y:S02]  /*23810*/  @P2 MOV R3, 0x400 ;  /* 0x0000040000032802 */ /* 0x000fe40000000f00 */
[----:B------:R-:W-:Y:S02]  /*23820*/  LOP3.LUT R2, R2, 0x1, RZ, 0xc0, !PT ;  /* 0x0000000102027812 */ /* 0x000fe400078ec0ff */
[----:B------:R-:W-:Y:S02]  /*23830*/  LOP3.LUT R6, R6, 0x3, RZ, 0xc0, !PT ;  /* 0x0000000306067812 */ /* 0x000fe400078ec0ff */
[----:B------:R-:W-:Y:S02]  /*23840*/  ISETP.NE.U32.AND P1, PT, R2, 0x1, PT ;  /* 0x000000010200780c */ /* 0x000fe40003f25070 */
[----:B------:R-:W-:-:S02]  /*23850*/  PRMT R4, RZ, 0x7610, R4 ;  /* 0x00007610ff047816 */ /* 0x000fc40000000004 */
[----:B------:R-:W-:Y:S02]  /*23860*/  ISETP.GT.U32.AND P1, PT, R7, 0x3, !P1 ;  /* 0x000000030700780c */ /* 0x000fe40004f24070 */
[----:B------:R-:W-:Y:S02]  /*23870*/  PRMT R10, RZ, 0x7610, R10 ;  /* 0x00007610ff0a7816 */ /* 0x000fe4000000000a */
[----:B------:R-:W-:Y:S02]  /*23880*/  SEL R2, RZ, 0x1, !P1 ;  /* 0x00000001ff027807 */ /* 0x000fe40004800000 */
[----:B0-----:R-:W-:-:S04]  /*23890*/  @P2 LEA R3, R8, R3, 0x18 ;  /* 0x0000000308032211 */ /* 0x001fc800078ec0ff */
[----:B------:R0:W-:Y:S02]  /*238a0*/  @P2 SYNCS.ARRIVE.TRANS64.A1T0 RZ, [R3+URZ+0x58], RZ ;  /* 0x000058ff03ff29a7 */ /* 0x0001e4000810003f */
[----:B0-----:R-:W-:-:S04]  /*238b0*/  SEL R3, RZ, 0x1, !P0 ;  /* 0x00000001ff037807 */ /* 0x001fc80004000000 */
[----:B------:R-:W-:Y:S01]  /*238c0*/  LOP3.LUT R0, R2, R0, R3, 0x96, !PT ;  /* 0x0000000002007212 */ /* 0x000fe200078e9603 */
[----:B------:R-:W-:Y:S01]  /*238d0*/  IMAD.MOV.U32 R2, RZ, RZ, -0x1 ;  /* 0xffffffffff027424 */ /* 0x000fe200078e00ff */
[----:B------:R-:W-:Y:S02]  /*238e0*/  MOV R3, 0xffffffff ;  /* 0xffffffff00037802 */ /* 0x000fe40000000f00 */
[----:B---3--:R-:W-:-:S04]  /*238f0*/  IADD3 R14, P0, R14, UR30, RZ ;  /* 0x0000001e0e0e7c10 */ /* 0x008fc8000ff1e0ff */
[----:B--2---:R-:W-:Y:S01]  /*23900*/  IADD3.X R15, R15, UR7, RZ, P0, !PT ;  /* 0x000000070f0f7c10 */ /* 0x004fe200087fe4ff */
[----:B------:R0:W-:Y:S01]  /*23910*/  STL [R1+0x204], R14 ;  /* 0x0002040e01007387 */ /* 0x0001e20000100800 */
[----:B------:R-:W-:-:S03]  /*23920*/  ISETP.GE.U32.AND P0, PT, R14, UR8, PT ;  /* 0x000000080e007c0c */ /* 0x000fc6000bf06070 */
[----:B------:R0:W-:Y:S01]  /*23930*/  STL [R1+0x200], R15 ;  /* 0x0002000f01007387 */ /* 0x0001e20000100800 */
[----:B------:R-:W-:-:S13]  /*23940*/  ISETP.GE.U32.AND.EX P0, PT, R15, UR9, PT, P0 ;  /* 0x000000090f007c0c */ /* 0x000fda000bf06100 */
[----:B0-----:R-:W-:Y:S05]  /*23950*/  @P0 BRA `(.L_x_556) ;  /* 0x0000000400640947 */ /* 0x001fea0003800000 */
[----:B------:R-:W0:Y:S01]  /*23960*/  S2R R9, SR_CTAID.X ;  /* 0x0000000000097919 */ /* 0x000e220000002500 */
[----:B------:R-:W-:Y:S01]  /*23970*/  ULDC UR8, c[0x0][0x150] ;  /* 0x0000540000087ab9 */ /* 0x000fe20000000800 */
[----:B------:R-:W1:Y:S01]  /*23980*/  LDC R4, c[0x0][0x144] ;  /* 0x00005100ff047b82 */ /* 0x000e620000000800 */
[----:B------:R-:W-:Y:S01]  /*23990*/  UISETP.NE.AND UP0, UPT, UR39, URZ, UPT ;  /* 0x0000003f2700728c */ /* 0x000fe2000bf05270 */
[----:B------:R-:W2:Y:S01]  /*239a0*/  S2R R2, SR_CTAID.Y ;  /* 0x0000000000027919 */ /* 0x000ea20000002600 */
[----:B------:R-:W-:-:S04]  /*239b0*/  ULDC UR11, c[0x0][0x630] ;  /* 0x00018c00000b7ab9 */ /* 0x000fc80000000800 */
[----:B------:R-:W-:Y:S01]  /*239c0*/  PLOP3.LUT P0, PT, PT, PT, UP0, 0x80, 0x0 ;  /* 0x000000000000781c */ /* 0x000fe20003f0f008 */
[----:B------:R-:W3:Y:S01]  /*239d0*/  LDC R13, c[0x0][0x148] ;  /* 0x00005200ff0d7b82 */ /* 0x000ee20000000800 */
[----:B0-----:R-:W-:Y:S02]  /*239e0*/  I2FP.F32.U32 R3, R9 ;  /* 0x0000000900037245 */ /* 0x001fe40000201000 */
[----:B--2---:R-:W-:-:S03]  /*239f0*/  I2FP.F32.U32 R5, R2 ;  /* 0x0000000200057245 */ /* 0x004fc60000201000 */
[----:B------:R-:W-:Y:S01]  /*23a00*/  FMUL R3, R3, UR8 ;  /* 0x0000000803037c20 */ /* 0x000fe20008400000 */
[----:B------:R-:W-:Y:S02]  /*23a10*/  ULDC UR8, c[0x0][0x154] ;  /* 0x0000550000087ab9 */ /* 0x000fe40000000800 */
[----:B------:R-:W-:Y:S01]  /*23a20*/  FMUL R11, R5, UR8 ;  /* 0x00000008050b7c20 */ /* 0x000fe20008400000 */
[----:B------:R-:W-:Y:S02]  /*23a30*/  ULDC.64 UR8, c[0x0][0x628] ;  /* 0x00018a0000087ab9 */ /* 0x000fe40000000a00 */
[----:B------:R-:W0:Y:S08]  /*23a40*/  F2I.U32.TRUNC.NTZ R3, R3 ;  /* 0x0000000300037305 */ /* 0x000e30000020f000 */
[----:B------:R-:W2:Y:S01]  /*23a50*/  F2I.U32.TRUNC.NTZ R11, R11 ;  /* 0x0000000b000b7305 */ /* 0x000ea2000020f000 */
[----:B0-----:R-:W-:Y:S01]  /*23a60*/  IMAD.MOV R5, RZ, RZ, -R3 ;  /* 0x000000ffff057224 */ /* 0x001fe200078e0a03 */
[----:B------:R-:W-:-:S03]  /*23a70*/  MOV R3, R15 ;  /* 0x0000000f00037202 */ /* 0x000fc60000000f00 */
[----:B-1----:R-:W-:Y:S01]  /*23a80*/  IMAD R9, R4, R5, R9 ;  /* 0x0000000504097224 */ /* 0x002fe200078e0209 */
[----:B--2---:R-:W-:-:S05]  /*23a90*/  IADD3 R4, -R11, RZ, RZ ;  /* 0x000000ff0b047210 */ /* 0x004fca0007ffe1ff */
[----:B---3--:R-:W-:Y:S01]  /*23aa0*/  @P0 IMAD R9, R13, R4, R2 ;  /* 0x000000040d090224 */ /* 0x008fe200078e0202 */
[----:B------:R-:W-:Y:S01]  /*23ab0*/  ISETP.NE.U32.AND P0, PT, RZ, UR8, PT ;  /* 0x00000008ff007c0c */ /* 0x000fe2000bf05070 */
[----:B------:R-:W-:-:S03]  /*23ac0*/  IMAD.MOV.U32 R2, RZ, RZ, R14 ;  /* 0x000000ffff027224 */ /* 0x000fc600078e000e */
[----:B------:R-:W-:-:S13]  /*23ad0*/  ISETP.NE.AND.EX P0, PT, RZ, UR9, PT, P0 ;  /* 0x00000009ff007c0c */ /* 0x000fda000bf05300 */
[----:B------:R-:W-:Y:S05]  /*23ae0*/  @!P0 BRA `(.L_x_557) ;  /* 0x0000000000288947 */ /* 0x000fea0003800000 */
[----:B------:R-:W-:Y:S02]  /*23af0*/  ULDC UR10, c[0x0][0x634] ;  /* 0x00018d00000a7ab9 */ /* 0x000fe40000000800 */
[----:B------:R-:W-:-:S05]  /*23b00*/  IADD3 R3, P0, R14, UR10, RZ ;  /* 0x0000000a0e037c10 */ /* 0x000fca000ff1e0ff */
[----:B------:R-:W-:-:S04]  /*23b10*/  IMAD.X R11, RZ, RZ, R15, P0 ;  /* 0x000000ffff0b7224 */ /* 0x000fc800000e060f */
[----:B------:R-:W-:-:S04]  /*23b20*/  IMAD.WIDE.U32 R4, R11, UR8, RZ ;  /* 0x000000080b047c25 */ /* 0x000fc8000f8e00ff */
[----:B------:R-:W-:-:S04]  /*23b30*/  IMAD.WIDE.U32 R4, P0, R3, UR9, R4 ;  /* 0x0000000903047c25 */ /* 0x000fc8000f800004 */
[----:B------:R-:W-:-:S04]  /*23b40*/  IMAD.WIDE.U32 R2, R3, UR8, RZ ;  /* 0x0000000803027c25 */ /* 0x000fc8000f8e00ff */
[----:B------:R-:W-:Y:S01]  /*23b50*/  IMAD.MOV.U32 R2, RZ, RZ, R5 ;  /* 0x000000ffff027224 */ /* 0x000fe200078e0005 */
[----:B------:R-:W-:Y:S02]  /*23b60*/  IADD3 RZ, P1, R3, R4, RZ ;  /* 0x0000000403ff7210 */ /* 0x000fe40007f3e0ff */
[----:B------:R-:W-:-:S03]  /*23b70*/  IADD3.X R3, RZ, RZ, RZ, P0, !PT ;  /* 0x000000ffff037210 */ /* 0x000fc600007fe4ff */
[----:B------:R-:W-:-:S08]  /*23b80*/  IMAD.WIDE.U32.X R2, R11, UR9, R2, P1 ;  /* 0x000000090b027c25 */ /* 0x000fd000088e0402 */
.L_x_557:
[--C-:B------:R-:W-:Y:S01]  /*23b90*/  SHF.R.U64 R11, R2, UR11, R3.reuse ;  /* 0x0000000b020b7c19 */ /* 0x100fe20008001203 */
[----:B------:R-:W-:Y:S01]  /*23ba0*/  ULDC.64 UR8, c[0x0][0x620] ;  /* 0x0001880000087ab9 */ /* 0x000fe20000000a00 */
[----:B------:R-:W-:Y:S01]  /*23bb0*/  SHF.R.U32.HI R2, RZ, UR11, R3 ;  /* 0x0000000bff027c19 */ /* 0x000fe20008011603 */
[----:B------:R-:W-:Y:S01]  /*23bc0*/  ULDC.64 UR10, c[0x0][0x640] ;  /* 0x00019000000a7ab9 */ /* 0x000fe20000000a00 */
[----:B------:R-:W-:Y:S02]  /*23bd0*/  IADD3 R13, P0, RZ, -R11, RZ ;  /* 0x8000000bff0d7210 */ /* 0x000fe40007f1e0ff */
[----:B------:R-:W-:Y:S02]  /*23be0*/  MOV R3, R15 ;  /* 0x0000000f00037202 */ /* 0x000fe40000000f00 */
[----:B------:R-:W-:Y:S02]  /*23bf0*/  IADD3.X R2, RZ, ~R2, RZ, P0, !PT ;  /* 0x80000002ff027210 */ /* 0x000fe400007fe4ff */
[----:B------:R-:W-:-:S03]  /*23c00*/  ISETP.NE.U32.AND P0, PT, RZ, UR10, PT ;  /* 0x0000000aff007c0c */ /* 0x000fc6000bf05070 */
[----:B------:R-:W-:Y:S01]  /*23c10*/  IMAD R2, R2, UR8, RZ ;  /* 0x0000000802027c24 */ /* 0x000fe2000f8e02ff */
[----:B------:R-:W-:-:S03]  /*23c20*/  ISETP.NE.AND.EX P0, PT, RZ, UR11, PT, P0 ;  /* 0x0000000bff007c0c */ /* 0x000fc6000bf05300 */
[----:B------:R-:W-:Y:S02]  /*23c30*/  IMAD R5, R13, UR9, R2 ;  /* 0x000000090d057c24 */ /* 0x000fe4000f8e0202 */
[----:B------:R-:W-:-:S04]  /*23c40*/  IMAD.MOV.U32 R2, RZ, RZ, R14 ;  /* 0x000000ffff027224 */ /* 0x000fc800078e000e */
[----:B------:R-:W-:Y:S01]  /*23c50*/  IMAD.WIDE.U32 R2, R13, UR8, R2 ;  /* 0x000000080d027c25 */ /* 0x000fe2000f8e0002 */
[----:B------:R-:W-:-:S03]  /*23c60*/  ULDC UR8, c[0x0][0x618] ;  /* 0x0001860000087ab9 */ /* 0x000fc60000000800 */
[----:B------:R-:W-:-:S05]  /*23c70*/  IMAD.IADD R3, R3, 0x1, R5 ;  /* 0x0000000103037824 */ /* 0x000fca00078e0205 */
[--C-:B------:R-:W-:Y:S02]  /*23c80*/  SHF.R.U64 R12, R2, UR8, R3.reuse ;  /* 0x00000008020c7c19 */ /* 0x100fe40008001203 */
[----:B------:R-:W-:Y:S01]  /*23c90*/  SHF.R.U32.HI R3, RZ, UR8, R3 ;  /* 0x00000008ff037c19 */ /* 0x000fe20008011603 */
[----:B------:R-:W-:-:S03]  /*23ca0*/  ULDC UR8, c[0x0][0x608] ;  /* 0x0001820000087ab9 */ /* 0x000fc60000000800 */
[--C-:B------:R-:W-:Y:S02]  /*23cb0*/  SHF.R.U32.HI R2, RZ, UR8, R3.reuse ;  /* 0x00000008ff027c19 */ /* 0x100fe40008011603 */
[----:B------:R-:W-:Y:S01]  /*23cc0*/  SHF.R.U64 R13, R12, UR8, R3 ;  /* 0x000000080c0d7c19 */ /* 0x000fe20008001203 */
[----:B------:R-:W-:Y:S02]  /*23cd0*/  ULDC UR8, c[0x0][0x658] ;  /* 0x0001960000087ab9 */ /* 0x000fe40000000800 */
[--C-:B------:R-:W-:Y:S02]  /*23ce0*/  SHF.R.U32.HI R15, RZ, UR8, R2.reuse ;  /* 0x00000008ff0f7c19 */ /* 0x100fe40008011602 */
[----:B------:R-:W-:-:S03]  /*23cf0*/  SHF.R.U64 R14, R13, UR8, R2 ;  /* 0x000000080d0e7c19 */ /* 0x000fc60008001202 */
[----:B------:R-:W-:Y:S01]  /*23d00*/  IMAD.MOV.U32 R3, RZ, RZ, R15 ;  /* 0x000000ffff037224 */ /* 0x000fe200078e000f */
[----:B------:R-:W-:Y:S01]  /*23d10*/  MOV R2, R14 ;  /* 0x0000000e00027202 */ /* 0x000fe20000000f00 */
[----:B------:R-:W-:Y:S06]  /*23d20*/  @!P0 BRA `(.L_x_558) ;  /* 0x0000000000288947 */ /* 0x000fec0003800000 */
[----:B------:R-:W-:Y:S02]  /*23d30*/  ULDC UR8, c[0x0][0x64c] ;  /* 0x0001930000087ab9 */ /* 0x000fe40000000800 */
[----:B------:R-:W-:-:S04]  /*23d40*/  IADD3 R3, P0, R14, UR8, RZ ;  /* 0x000000080e037c10 */ /* 0x000fc8000ff1e0ff */
[----:B------:R-:W-:-:S05]  /*23d50*/  IADD3.X R15, RZ, R15, RZ, P0, !PT ;  /* 0x0000000fff0f7210 */ /* 0x000fca00007fe4ff */
[----:B------:R-:W-:-:S04]  /*23d60*/  IMAD.WIDE.U32 R4, R15, UR10, RZ ;  /* 0x0000000a0f047c25 */ /* 0x000fc8000f8e00ff */
[----:B------:R-:W-:-:S04]  /*23d70*/  IMAD.WIDE.U32 R4, P0, R3, UR11, R4 ;  /* 0x0000000b03047c25 */ /* 0x000fc8000f800004 */
[----:B------:R-:W-:Y:S01]  /*23d80*/  IMAD.WIDE.U32 R2, R3, UR10, RZ ;  /* 0x0000000a03027c25 */ /* 0x000fe2000f8e00ff */
[----:B------:R-:W-:-:S04]  /*23d90*/  MOV R2, R5 ;  /* 0x0000000500027202 */ /* 0x000fc80000000f00 */
[----:B------:R-:W-:Y:S01]  /*23da0*/  IADD3 RZ, P1, R3, R4, RZ ;  /* 0x0000000403ff7210 */ /* 0x000fe20007f3e0ff */
[----:B------:R-:W-:-:S04]  /*23db0*/  IMAD.X R3, RZ, RZ, RZ, P0 ;  /* 0x000000ffff037224 */ /* 0x000fc800000e06ff */
[----:B------:R-:W-:-:S08]  /*23dc0*/  IMAD.WIDE.U32.X R2, R15, UR11, R2, P1 ;  /* 0x0000000b0f027c25 */ /* 0x000fd000088e0402 */
.L_x_558:
[----:B------:R-:W-:Y:S01]  /*23dd0*/  ULDC UR8, c[0x0][0x648] ;  /* 0x0001920000087ab9 */ /* 0x000fe20000000800 */
[----:B------:R-:W-:Y:S01]  /*23de0*/  LOP3.LUT R13, R13, UR6, RZ, 0xc0, !PT ;  /* 0x000000060d0d7c12 */ /* 0x000fe2000f8ec0ff */
[----:B------:R-:W-:Y:S01]  /*23df0*/  UISETP.NE.AND UP0, UPT, UR39, URZ, UPT ;  /* 0x0000003f2700728c */ /* 0x000fe2000bf05270 */
[----:B------:R-:W-:Y:S01]  /*23e00*/  SHF.R.U64 R2, R2, UR8, R3 ;  /* 0x0000000802027c19 */ /* 0x000fe20008001203 */
[----:B------:R-:W-:-:S04]  /*23e10*/  ULDC UR8, c[0x0][0x638] ;  /* 0x00018e0000087ab9 */ /* 0x000fc80000000800 */
[----:B------:R-:W-:Y:S01]  /*23e20*/  IMAD.MOV R3, RZ, RZ, -R2 ;  /* 0x000000ffff037224 */ /* 0x000fe200078e0a02 */
[----:B------:R-:W-:Y:S01]  /*23e30*/  PLOP3.LUT P0, PT, PT, PT, UP0, 0x40, 0x0 ;  /* 0x000000000000781c */ /* 0x000fe20003f0e808 */
[----:B------:R-:W-:Y:S01]  /*23e40*/  IMAD R4, R2, UR5, R13 ;  /* 0x0000000502047c24 */ /* 0x000fe2000f8e020d */
[----:B------:R-:W-:Y:S01]  /*23e50*/  PLOP3.LUT P1, PT, PT, PT, UP0, 0x40, 0x0 ;  /* 0x000000000000781c */ /* 0x000fe20003f2e808 */
[----:B------:R-:W-:Y:S01]  /*23e60*/  IMAD R14, R3, UR8, R14 ;  /* 0x00000008030e7c24 */ /* 0x000fe2000f8e020e */
[----:B------:R-:W-:Y:S01]  /*23e70*/  ULDC UR8, c[0x0][0x610] ;  /* 0x0001840000087ab9 */ /* 0x000fe20000000800 */
[----:B------:R-:W-:Y:S01]  /*23e80*/  LOP3.LUT R3, R12, UR4, RZ, 0xc0, !PT ;  /* 0x000000040c037c12 */ /* 0x000fe2000f8ec0ff */
[----:B------:R-:W-:Y:S01]  /*23e90*/  IMAD R9, R4, UR8, R9 ;  /* 0x0000000804097c24 */ /* 0x000fe2000f8e0209 */
[----:B------:R-:W-:Y:S01]  /*23ea0*/  ULDC UR8, c[0x0][0x600] ;  /* 0x0001800000087ab9 */ /* 0x000fe20000000800 */
[----:B------:R-:W-:Y:S02]  /*23eb0*/  MOV R4, 0x1 ;  /* 0x0000000100047802 */ /* 0x000fe40000000f00 */
[----:B------:R-:W-:-:S05]  /*23ec0*/  IMAD R14, R14, UR8, R3 ;  /* 0x000000080e0e7c24 */ /* 0x000fca000f8e0203 */
[----:B------:R-:W-:Y:S02]  /*23ed0*/  SEL R2, R14, R9, P0 ;  /* 0x000000090e027207 */ /* 0x000fe40000000000 */
[----:B------:R-:W-:-:S07]  /*23ee0*/  SEL R3, R9, R14, P1 ;  /* 0x0000000e09037207 */ /* 0x000fce0000800000 */
.L_x_556:
[----:B------:R-:W-:Y:S05]  /*23ef0*/  BSYNC B1 ;  /* 0x0000000000017941 */ /* 0x000fea0003800000 */
.L_x_555:
[----:B------:R-:W-:-:S13]  /*23f00*/  LOP3.LUT P0, RZ, R4, 0xff, RZ, 0xc0, !PT ;  /* 0x000000ff04ff7812 */ /* 0x000fda000780c0ff */
[----:B------:R-:W-:Y:S05]  /*23f10*/  @P0 BRA `(.L_x_559) ;  /* 0xfffffff000d80947 */ /* 0x000fea000383ffff */
[----:B------:R-:W-:Y:S05]  /*23f20*/  BSYNC B0 ;  /* 0x0000000000007941 */ /* 0x000fea0003800000 */
.L_x_548:
[----:B------:R-:W-:-:S03]  /*23f30*/  UMOV UR8, 0xffffffff ;  /* 0xffffffff00087882 */ /* 0x000fc60000000000 */
[----:B------:R-:W-:Y:S05]  /*23f40*/  BRA.DIV UR8, `(.L_x_560) ;  /* 0x0000000608187947 */ /* 0x000fea000b800000 */
[----:B------:R-:W-:-:S13]  /*23f50*/  ELECT P6, URZ, PT ;  /* 0x00000000003f782f */ /* 0x000fda00038c0000 */
.L_x_574:
[----:B------:R-:W-:Y:S04]  /*23f60*/  BSSY B0, `(.L_x_561) ;  /* 0x000002c000007945 */ /* 0x000fe80003800000 */
[----:B------:R-:W-:Y:S05]  /*23f70*/  @!P6 BRA `(.L_x_562) ;  /* 0x0000000000a8e947 */ /* 0x000fea0003800000 */
[----:B------:R-:W-:-:S04]  /*23f80*/  ULOP3.LUT UR8, UR38, 0x2, URZ, 0xfc, !UPT ;  /* 0x0000000226087892 */ /* 0x000fc8000f8efc3f */
[----:B------:R-:W-:-:S06]  /*23f90*/  UISETP.NE.AND UP0, UPT, UR8, 0x3, UPT ;  /* 0x000000030800788c */ /* 0x000fcc000bf05270 */
[----:B------:R-:W-:-:S13]  /*23fa0*/  PLOP3.LUT P0, PT, PT, PT, UP0, 0x80, 0x0 ;  /* 0x000000000000781c */ /* 0x000fda0003f0f008 */
[----:B------:R-:W-:Y:S05]  /*23fb0*/  @!P0 BRA `(.L_x_563) ;  /* 0x0000000000048947 */ /* 0x000fea0003800000 */
[----:B------:R-:W-:Y:S01]  /*23fc0*/  BPT.TRAP 0x1 ;  /* 0x000000040000795c */ /* 0x000fe20000300000 */
.L_x_563:
[----:B------:R-:W0:Y:S01]  /*23fd0*/  S2R R3, SR_CgaCtaId ;  /* 0x0000000000037919 */ /* 0x000e220000008800 */
[----:B------:R-:W-:-:S04]  /*23fe0*/  MOV R2, 0x400 ;  /* 0x0000040000027802 */ /* 0x000fc80000000f00 */
[----:B0-----:R-:W-:Y:S02]  /*23ff0*/  LEA R3, R3, R2, 0x18 ;  /* 0x0000000203037211 */ /* 0x001fe400078ec0ff */
[----:B------:R-:W-:-:S03]  /*24000*/  SHF.L.U32 R2, R0, 0x1f, RZ ;  /* 0x0000001f00027819 */ /* 0x000fc600000006ff */
[----:B------:R-:W-:-:S05]  /*24010*/  VIADD R3, R3, 0x20 ;  /* 0x0000002003037836 */ /* 0x000fca0000000000 */
[----:B------:R-:W-:-:S04]  /*24020*/  LEA R5, R6, R3, 0x3 ;  /* 0x0000000306057211 */ /* 0x000fc800078e18ff */
[----:B------:R-:W0:Y:S02]  /*24030*/  SYNCS.PHASECHK.TRANS64.TRYWAIT P0, [R5+URZ], R2 ;  /* 0x00000002050075a7 */ /* 0x000e24000800017f */
[----:B0-----:R-:W-:Y:S05]  /*24040*/  @!P0 BRA `(.L_x_564) ;  /* 0x0000000000f88947 */ /* 0x001fea0003800000 */
.L_x_575:
[----:B------:R-:W-:-:S05]  /*24050*/  VIADD R6, R6, 0x1 ;  /* 0x0000000106067836 */ /* 0x000fca0000000000 */
[----:B------:R-:W-:-:S04]  /*24060*/  ISETP.NE.AND P0, PT, R6, 0x4, PT ;  /* 0x000000040600780c */ /* 0x000fc80003f05270 */
[----:B0-----:R-:W-:Y:S02]  /*24070*/  SEL R5, RZ, 0x1, P0 ;  /* 0x00000001ff057807 */ /* 0x001fe40000000000 */
[----:B------:R-:W-:Y:S02]  /*24080*/  SEL R6, R6, RZ, P0 ;  /* 0x000000ff06067207 */ /* 0x000fe40000000000 */
[----:B------:R-:W-:Y:S02]  /*24090*/  LOP3.LUT R5, R0, R5, RZ, 0x3c, !PT ;  /* 0x0000000500057212 */ /* 0x000fe400078e3cff */
[----:B------:R-:W-:Y:S02]  /*240a0*/  LEA R7, R6, R3, 0x3 ;  /* 0x0000000306077211 */ /* 0x000fe400078e18ff */
[----:B------:R-:W-:-:S04]  /*240b0*/  SHF.L.U32 R0, R5, 0x1f, RZ ;  /* 0x0000001f05007819 */ /* 0x000fc800000006ff */
[----:B------:R-:W0:Y:S02]  /*240c0*/  SYNCS.PHASECHK.TRANS64.TRYWAIT P0, [R7+URZ], R0 ;  /* 0x00000000070075a7 */ /* 0x000e24000800017f */
[----:B0-----:R-:W-:Y:S05]  /*240d0*/  @!P0 BRA `(.L_x_565) ;  /* 0x0000000000e88947 */ /* 0x001fea0003800000 */
.L_x_576:
[----:B0-----:R-:W-:-:S05]  /*240e0*/  VIADD R0, R6, 0x1 ;  /* 0x0000000106007836 */ /* 0x001fca0000000000 */
[----:B------:R-:W-:-:S04]  /*240f0*/  ISETP.NE.AND P0, PT, R0, 0x4, PT ;  /* 0x000000040000780c */ /* 0x000fc80003f05270 */
[----:B------:R-:W-:Y:S02]  /*24100*/  SEL R2, RZ, 0x1, P0 ;  /* 0x00000001ff027807 */ /* 0x000fe40000000000 */
[----:B------:R-:W-:Y:S02]  /*24110*/  SEL R4, R0, RZ, P0 ;  /* 0x000000ff00047207 */ /* 0x000fe40000000000 */
[----:B------:R-:W-:Y:S02]  /*24120*/  LOP3.LUT R5, R5, R2, RZ, 0x3c, !PT ;  /* 0x0000000205057212 */ /* 0x000fe400078e3cff */
[----:B------:R-:W-:Y:S02]  /*24130*/  LEA R7, R4, R3, 0x3 ;  /* 0x0000000304077211 */ /* 0x000fe400078e18ff */
[----:B------:R-:W-:-:S04]  /*24140*/  SHF.L.U32 R0, R5, 0x1f, RZ ;  /* 0x0000001f05007819 */ /* 0x000fc800000006ff */
[----:B------:R-:W0:Y:S02]  /*24150*/  SYNCS.PHASECHK.TRANS64.TRYWAIT P0, [R7+URZ], R0 ;  /* 0x00000000070075a7 */ /* 0x000e24000800017f */
[----:B0-----:R-:W-:Y:S05]  /*24160*/  @!P0 BRA `(.L_x_566) ;  /* 0x0000000000d88947 */ /* 0x001fea0003800000 */
.L_x_577:
[----:B0-----:R-:W-:-:S05]  /*24170*/  VIADD R0, R4, 0x1 ;  /* 0x0000000104007836 */ /* 0x001fca0000000000 */
[----:B------:R-:W-:-:S04]  /*24180*/  ISETP.NE.AND P0, PT, R0, 0x4, PT ;  /* 0x000000040000780c */ /* 0x000fc80003f05270 */
[----:B------:R-:W-:Y:S02]  /*24190*/  SEL R2, RZ, 0x1, P0 ;  /* 0x00000001ff027807 */ /* 0x000fe40000000000 */
[----:B------:R-:W-:Y:S02]  /*241a0*/  SEL R0, R0, RZ, P0 ;  /* 0x000000ff00007207 */ /* 0x000fe40000000000 */
[----:B------:R-:W-:Y:S02]  /*241b0*/  LOP3.LUT R2, R5, R2, RZ, 0x3c, !PT ;  /* 0x0000000205027212 */ /* 0x000fe400078e3cff */
[----:B------:R-:W-:Y:S02]  /*241c0*/  LEA R3, R0, R3, 0x3 ;  /* 0x0000000300037211 */ /* 0x000fe400078e18ff */
[----:B------:R-:W-:-:S07]  /*241d0*/  SHF.L.U32 R0, R2, 0x1f, RZ ;  /* 0x0000001f02007819 */ /* 0x000fce00000006ff */
.L_x_567:
[----:B0-----:R0:W1:Y:S02]  /*241e0*/  SYNCS.PHASECHK.TRANS64.TRYWAIT P0, [R3+URZ], R0 ;  /* 0x00000000030075a7 */ /* 0x001064000800017f */
[----:B-1----:R-:W-:Y:S05]  /*241f0*/  @!P0 NANOSLEEP.SYNCS 0x989680 ;  /* 0x009896800000895d */ /* 0x002fea0003900000 */
[----:B------:R-:W1:Y:S02]  /*24200*/  @!P0 SYNCS.PHASECHK.TRANS64 P0, [R3+URZ], R0 ;  /* 0x00000000030085a7 */ /* 0x000e64000800007f */
[----:B-1----:R-:W-:Y:S05]  /*24210*/  @!P0 BRA `(.L_x_567) ;  /* 0xfffffffc00f08947 */ /* 0x002fea000383ffff */
.L_x_562:
[----:B------:R-:W-:Y:S05]  /*24220*/  BSYNC B0 ;  /* 0x0000000000007941 */ /* 0x000fea0003800000 */
.L_x_561:
[----:B------:R-:W-:Y:S05]  /*24230*/  EXIT ;  /* 0x000000000000794d */ /* 0x000fea0003800000 */
.L_x_21:
[----:B-1----:R1:W2:Y:S02]  /*24240*/  SYNCS.PHASECHK.TRANS64.TRYWAIT P1, [R4+URZ], R3 ;  /* 0x00000003040075a7 */ /* 0x0022a4000802017f */
[----:B--2---:R-:W-:Y:S05]  /*24250*/  @!P1 NANOSLEEP.SYNCS 0x989680 ;  /* 0x009896800000995d */ /* 0x004fea0003900000 */
[----:B------:R-:W2:Y:S02]  /*24260*/  @!P1 SYNCS.PHASECHK.TRANS64 P1, [R4+URZ], R3 ;  /* 0x00000003040095a7 */ /* 0x000ea4000802007f */
[----:B--2---:R-:W-:Y:S05]  /*24270*/  @!P1 BRA `(.L_x_21) ;  /* 0xfffffffc00f09947 */ /* 0x004fea000383ffff */
[----:B------:R-:W-:Y:S05]  /*24280*/  BRA `(.L_x_20) ;  /* 0xfffffdd400007947 */ /* 0x000fea000383ffff */
.L_x_26:
[----:B-1----:R1:W2:Y:S02]  /*24290*/  SYNCS.PHASECHK.TRANS64.TRYWAIT P1, [R3+URZ], R4 ;  /* 0x00000004030075a7 */ /* 0x0022a4000802017f */
[----:B--2---:R-:W-:Y:S05]  /*242a0*/  @!P1 NANOSLEEP.SYNCS 0x989680 ;  /* 0x009896800000995d */ /* 0x004fea0003900000 */
[----:B------:R-:W2:Y:S02]  /*242b0*/  @!P1 SYNCS.PHASECHK.TRANS64 P1, [R3+URZ], R4 ;  /* 0x00000004030095a7 */ /* 0x000ea4000802007f */
[----:B--2---:R-:W-:Y:S05]  /*242c0*/  @!P1 BRA `(.L_x_26) ;  /* 0xfffffffc00f09947 */ /* 0x004fea000383ffff */
[----:B------:R-:W-:Y:S05]  /*242d0*/  BRA `(.L_x_25) ;  /* 0xfffffe48008c7947 */ /* 0x000fea000383ffff */
.L_x_549:
[----:B------:R-:W-:Y:S01]  /*242e0*/  BSSY B1, `(.L_x_568) ;  /* 0x0000006000017945 */ /* 0x000fe20003800000 */
[----:B------:R-:W-:-:S07]  /*242f0*/  IMAD.MOV.U32 R15, RZ, RZ, -0x1 ;  /* 0xffffffffff0f7424 */ /* 0x000fce00078e00ff */
[----:B------:R-:W-:Y:S05]  /*24300*/  WARPSYNC.COLLECTIVE R15, `(.L_x_569) ;  /* 0x000000000f0c7348 */ /* 0x000fea0003c00000 */
[----:B------:R-:W-:Y:S02]  /*24310*/  ELECT P6, UR62, PT ;  /* 0x00000000003e782f */ /* 0x000fe400038c0000 */
[----:B------:R-:W-:Y:S01]  /*24320*/  MOV R14, UR62 ;  /* 0x0000003e000e7c02 */ /* 0x000fe20008000f00 */
[----:B------:R-:W-:Y:S10]  /*24330*/  ENDCOLLECTIVE ;  /* 0x000000000000791b */ /* 0x000ff40003800000 */
.L_x_569:
[----:B------:R-:W-:Y:S05]  /*24340*/  BSYNC B1 ;  /* 0x0000000000017941 */ /* 0x000fea0003800000 */
.L_x_568:
[----:B------:R-:W-:Y:S05]  /*24350*/  BRA `(.L_x_570) ;  /* 0xffffffec00d47947 */ /* 0x000fea000383ffff */
.L_x_552:
[----:B0-----:R0:W1:Y:S02]  /*24360*/  SYNCS.PHASECHK.TRANS64.TRYWAIT P0, [R15+URZ+0x20], R14 ;  /* 0x0000200e0f0075a7 */ /* 0x001064000800017f */
[----:B-1----:R-:W-:Y:S05]  /*24370*/  @!P0 NANOSLEEP.SYNCS 0x989680 ;  /* 0x009896800000895d */ /* 0x002fea0003900000 */
[----:B------:R-:W1:Y:S02]  /*24380*/  @!P0 SYNCS.PHASECHK.TRANS64 P0, [R15+URZ+0x20], R14 ;  /* 0x0000200e0f0085a7 */ /* 0x000e64000800007f */
[----:B-1----:R-:W-:Y:S05]  /*24390*/  @!P0 BRA `(.L_x_552) ;  /* 0xfffffffc00f08947 */ /* 0x002fea000383ffff */
[----:B------:R-:W-:Y:S05]  /*243a0*/  BRA `(.L_x_571) ;  /* 0xfffffff0000c7947 */ /* 0x000fea000383ffff */
.L_x_560:
[----:B------:R-:W-:Y:S01]  /*243b0*/  BSSY B0, `(.L_x_572) ;  /* 0x0000006000007945 */ /* 0x000fe20003800000 */
[----:B------:R-:W-:-:S07]  /*243c0*/  MOV R15, 0xffffffff ;  /* 0xffffffff000f7802 */ /* 0x000fce0000000f00 */
[----:B------:R-:W-:Y:S05]  /*243d0*/  WARPSYNC.COLLECTIVE R15, `(.L_x_573) ;  /* 0x000000000f0c7348 */ /* 0x000fea0003c00000 */
[----:B------:R-:W-:Y:S02]  /*243e0*/  ELECT P6, UR62, PT ;  /* 0x00000000003e782f */ /* 0x000fe400038c0000 */
[----:B------:R-:W-:Y:S01]  /*243f0*/  MOV R14, UR62 ;  /* 0x0000003e000e7c02 */ /* 0x000fe20008000f00 */
[----:B------:R-:W-:Y:S10]  /*24400*/  ENDCOLLECTIVE ;  /* 0x000000000000791b */ /* 0x000ff40003800000 */
.L_x_573:
[----:B------:R-:W-:Y:S05]  /*24410*/  BSYNC B0 ;  /* 0x0000000000007941 */ /* 0x000fea0003800000 */
.L_x_572:
[----:B------:R-:W-:Y:S05]  /*24420*/  BRA `(.L_x_574) ;  /* 0xfffffff800cc7947 */ /* 0x000fea000383ffff */
.L_x_564:
[----:B0-----:R0:W1:Y:S02]  /*24430*/  SYNCS.PHASECHK.TRANS64.TRYWAIT P0, [R5+URZ], R2 ;  /* 0x00000002050075a7 */ /* 0x001064000800017f */
[----:B-1----:R-:W-:Y:S05]  /*24440*/  @!P0 NANOSLEEP.SYNCS 0x989680 ;  /* 0x009896800000895d */ /* 0x002fea0003900000 */
[----:B------:R-:W1:Y:S02]  /*24450*/  @!P0 SYNCS.PHASECHK.TRANS64 P0, [R5+URZ], R2 ;  /* 0x00000002050085a7 */ /* 0x000e64000800007f */
[----:B-1----:R-:W-:Y:S05]  /*24460*/  @!P0 BRA `(.L_x_564) ;  /* 0xfffffffc00f08947 */ /* 0x002fea000383ffff */
[----:B------:R-:W-:Y:S05]  /*24470*/  BRA `(.L_x_575) ;  /* 0xfffffff800f47947 */ /* 0x000fea000383ffff */
.L_x_565:
[----:B0-----:R0:W1:Y:S02]  /*24480*/  SYNCS.PHASECHK.TRANS64.TRYWAIT P0, [R7+URZ], R0 ;  /* 0x00000000070075a7 */ /* 0x001064000800017f */
[----:B-1----:R-:W-:Y:S05]  /*24490*/  @!P0 NANOSLEEP.SYNCS 0x989680 ;  /* 0x009896800000895d */ /* 0x002fea0003900000 */
[----:B------:R-:W1:Y:S02]  /*244a0*/  @!P0 SYNCS.PHASECHK.TRANS64 P0, [R7+URZ], R0 ;  /* 0x00000000070085a7 */ /* 0x000e64000800007f */
[----:B-1----:R-:W-:Y:S05]  /*244b0*/  @!P0 BRA `(.L_x_565) ;  /* 0xfffffffc00f08947 */ /* 0x002fea000383ffff */
[----:B------:R-:W-:Y:S05]  /*244c0*/  BRA `(.L_x_576) ;  /* 0xfffffffc00047947 */ /* 0x000fea000383ffff */
.L_x_566:
[----:B0-----:R0:W1:Y:S02]  /*244d0*/  SYNCS.PHASECHK.TRANS64.TRYWAIT P0, [R7+URZ], R0 ;  /* 0x00000000070075a7 */ /* 0x001064000800017f */
[----:B-1----:R-:W-:Y:S05]  /*244e0*/  @!P0 NANOSLEEP.SYNCS 0x989680 ;  /* 0x009896800000895d */ /* 0x002fea0003900000 */
[----:B------:R-:W1:Y:S02]  /*244f0*/  @!P0 SYNCS.PHASECHK.TRANS64 P0, [R7+URZ], R0 ;  /* 0x00000000070085a7 */ /* 0x000e64000800007f */
[----:B-1----:R-:W-:Y:S05]  /*24500*/  @!P0 BRA `(.L_x_566) ;  /* 0xfffffffc00f08947 */ /* 0x002fea000383ffff */
[----:B------:R-:W-:Y:S05]  /*24510*/  BRA `(.L_x_577) ;  /* 0xfffffffc00147947 */ /* 0x000fea000383ffff */
.L_x_578:
[----:B------:R-:W-:-:S00]  /*24520*/  BRA `(.L_x_578) ;  /* 0xfffffffc00fc7947 */ /* 0x000fc0000383ffff */
[----:B------:R-:W-:-:S00]  /*24530*/  NOP ;  /* 0x0000000000007918 */ /* 0x000fc00000000000 */
        /* <DEDUP_REMOVED lines=12> */
.L_x_579:


//--------------------- .nv.global.init           --------------------------
	.section	.nv.global.init,"aw",@progbits
.nv.global.init:
	.type		$str$22,@object
	.size		$str$22,($str$23 - $str$22)
$str$22:
        /*0000*/ 	.byte	0x6b, 0x5f, 0x74, 0x69, 0x6c, 0x65, 0x5f, 0x63, 0x6f, 0x75, 0x6e, 0x74, 0x20, 0x3e, 0x3d, 0x20
        /*0010*/ 	.byte	0x31, 0x00
	.type		$str$23,@object
	.size		$str$23,(__unnamed_1 - $str$23)
$str$23:
        /*0012*/ 	.byte	0x2f, 0x74, 0x6d, 0x70, 0x2f, 0x63, 0x75, 0x74, 0x6c, 0x61, 0x73, 0x73, 0x5f, 0x73, 0x77, 0x65
        /*0022*/ 	.byte	0x65, 0x70, 0x5f, 0x73, 0x72, 0x63, 0x2f, 0x69, 0x6e, 0x63, 0x6c, 0x75, 0x64, 0x65, 0x2f, 0x63
        /*0032*/ 	.byte	0x75, 0x74, 0x6c, 0x61, 0x73, 0x73, 0x2f, 0x67, 0x65, 0x6d, 0x6d, 0x2f, 0x63, 0x6f, 0x6c, 0x6c
        /*0042*/ 	.byte	0x65, 0x63, 0x74, 0x69, 0x76, 0x65, 0x2f, 0x73, 0x6d, 0x39, 0x30, 0x5f, 0x6d, 0x6d, 0x61, 0x5f
        /*0052*/ 	.byte	0x74, 0x6d, 0x61, 0x5f, 0x67, 0x6d, 0x6d, 0x61, 0x5f, 0x73, 0x73, 0x5f, 0x77, 0x61, 0x72, 0x70
        /*0062*/ 	.byte	0x73, 0x70, 0x65, 0x63, 0x69, 0x61, 0x6c, 0x69, 0x7a, 0x65, 0x64, 0x2e, 0x68, 0x70, 0x70, 0x00
	.type		__unnamed_1,@object
	.size		__unnamed_1,(.L_0 - __unnamed_1)
__unnamed_1:
        /* <DEDUP_REMOVED lines=181> */
        /*0bc2*/ 	.byte	0x64, 0x65, 0x6e, 0x74, 0x69, 0x74, 0x79, 0x5d, 0x00
.L_0:


//--------------------- .nv.shared._ZN7cutlass13device_kernelINS_4gemm6kernel13GemmUniversalIN4cute5tupleIJiiiiEEENS1_10collective13CollectiveMmaINS1_34MainloopSm90TmaGmmaWarpSpecializedILi4ENS5_IJNS4_1CILi1EEENSA_ILi2EEESB_EEENS1_35KernelTmaWarpSpecializedCooperativeEEENS5_IJNSA_ILi256EEESG_NSA_ILi128EEEEEENS_6half_tENS5_IJlSB_lEEESJ_SK_NS4_8TiledMMAINS4_8MMA_AtomIJNS4_4SM904GMMA26MMA_64x256x16_F32F16F16_SSILNSO_5MajorE0ELSQ_0ELNSO_7ScaleInE1ELSR_1EEEEEENS4_6LayoutINS5_IJSC_SB_SB_EEENS5_IJSB_NSA_ILi0EEESW_EEEEENS5_IJNS4_10UnderscoreESZ_SZ_EEEEENS4_23SM90_TMA_LOAD_MULTICASTENS4_14ComposedLayoutINS4_7SwizzleILi3ELi4ELi3EEENS4_18smem_ptr_flag_bitsILi16EEENSU_INS5_IJNSA_ILi8EEENSA_ILi64EEEEEENS5_IJS19_SB_EEEEEEEvNS4_8identityENS4_13SM90_TMA_LOADES1D_vS1E_EENS_8epilogue10collective6detail29Sm90TmaWarpSpecializedAdapterINS1I_15DefaultEpilogueISJ_SK_SK_NS1H_6thread17LinearCombinationISJ_Li1EffLNS1M_9ScaleType4KindE0ELNS_15FloatRoundStyleE2ESJ_EENS1_15EpilogueDefaultEEEEEvvEEEEvNT_6ParamsE --------------------------
	.section	.nv.shared._ZN7cutlass13device_kernelINS_4gemm6kernel13GemmUniversalIN4cute5tupleIJiiiiEEENS1_10collective13CollectiveMmaINS1_34MainloopSm90TmaGmmaWarpSpecializedILi4ENS5_IJNS4_1CILi1EEENSA_ILi2EEESB_EEENS1_35KernelTmaWarpSpecializedCooperativeEEENS5_IJNSA_ILi256EEESG_NSA_ILi128EEEEEENS_6half_tENS5_IJlSB_lEEESJ_SK_NS4_8TiledMMAINS4_8MMA_AtomIJNS4_4SM904GMMA26MMA_64x256x16_F32F16F16_SSILNSO_5MajorE0ELSQ_0ELNSO_7ScaleInE1ELSR_1EEEEEENS4_6LayoutINS5_IJSC_SB_SB_EEENS5_IJSB_NSA_ILi0EEESW_EEEEENS5_IJNS4_10UnderscoreESZ_SZ_EEEEENS4_23SM90_TMA_LOAD_MULTICASTENS4_14ComposedLayoutINS4_7SwizzleILi3ELi4ELi3EEENS4_18smem_ptr_flag_bitsILi16EEENSU_INS5_IJNSA_ILi8EEENSA_ILi64EEEEEENS5_IJS19_SB_EEEEEEEvNS4_8identityENS4_13SM90_TMA_LOADES1D_vS1E_EENS_8epilogue10collective6detail29Sm90TmaWarpSpecializedAdapterINS1I_15DefaultEpilogueISJ_SK_SK_NS1H_6thread17LinearCombinationISJ_Li1EffLNS1M_9ScaleType4KindE0ELNS_15FloatRoundStyleE2ESJ_EENS1_15EpilogueDefaultEEEEEvvEEEEvNT_6ParamsE,"aw",@nobits
	.sectionflags	@""
	.align	16
	.zero		1024


//--------------------- .nv.shared.reserved.0     --------------------------
	.section	.nv.shared.reserved.0,"aw",@nobits
	.weak		__nv_reservedSMEM_offset_0_alias
	.size		__nv_reservedSMEM_offset_0_alias, 0, 0
	.other		__nv_reservedSMEM_offset_0_alias,@"STO_CUDA_RESERVED_SHARED STV_DEFAULT"
__nv_reservedSMEM_offset_0_alias:
	.zero		0


//--------------------- .nv.global                --------------------------
	.section	.nv.global,"aw",@nobits
.nv.global:
	.type		_ZN39_INTERNAL_26e5ed36_4_k_cu_d15ed489_30164cute1_E,@object
	.size		_ZN39_INTERNAL_26e5ed36_4_k_cu_d15ed489_30164cute1_E,(_ZN39_INTERNAL_26e5ed36_4_k_cu_d15ed489_30164cuda3std3__45__cpo6cbeginE - _ZN39_INTERNAL_26e5ed36_4_k_cu_d15ed489_30164cute1_E)
_ZN39_INTERNAL_26e5ed36_4_k_cu_d15ed489_30164cute1_E:
	.zero		1
	.type		_ZN39_INTERNAL_26e5ed36_4_k_cu_d15ed489_30164cuda3std3__45__cpo6cbeginE,@object
	.size		_ZN39_INTERNAL_26e5ed36_4_k_cu_d15ed489_30164cuda3std3__45__cpo6cbeginE,(_ZN39_INTERNAL_26e5ed36_4_k_cu_d15ed489_30164cuda3std3__48in_placeE - _ZN39_INTERNAL_26e5ed36_4_k_cu_d15ed489_30164cuda3std3__45__cpo6cbeginE)
_ZN39_INTERNAL_26e5ed36_4_k_cu_d15ed489_30164cuda3std3__45__cpo6cbeginE:
	.zero		1
	.type		_ZN39_INTERNAL_26e5ed36_4_k_cu_d15ed489_30164cuda3std3__48in_placeE,@object
	.size		_ZN39_INTERNAL_26e5ed36_4_k_cu_d15ed489_30164cuda3std3__48in_placeE,(_ZN39_INTERNAL_26e5ed36_4_k_cu_d15ed489_30164cuda3std6ranges3__45__cpo9iter_moveE - _ZN39_INTERNAL_26e5ed36_4_k_cu_d15ed489_30164cuda3std3__48in_placeE)
_ZN39_INTERNAL_26e5ed36_4_k_cu_d15ed489_30164cuda3std3__48in_placeE:
	.zero		1
	.type		_ZN39_INTERNAL_26e5ed36_4_k_cu_d15ed489_30164cuda3std6ranges3__45__cpo9iter_moveE,@object
	.size		_ZN39_INTERNAL_26e5ed36_4_k_cu_d15ed489_30164cuda3std6ranges3__45__cpo9iter_moveE,(_ZN39_INTERNAL_26e5ed36_4_k_cu_d15ed489_30164cuda3std3__45__cpo5beginE - _ZN39_INTERNAL_26e5ed36_4_k_cu_d15ed489_30164cuda3std6ranges3__45__cpo9iter_moveE)
_ZN39_INTERNAL_26e5ed36_4_k_cu_d15ed489_30164cuda3std6ranges3__45__cpo9iter_moveE:
	.zero		1
	.type		_ZN39_INTERNAL_26e5ed36_4_k_cu_d15ed489_30164cuda3std3__45__cpo5beginE,@object
	.size		_ZN39_INTERNAL_26e5ed36_4_k_cu_d15ed489_30164cuda3std3__45__cpo5beginE,(_ZN39_INTERNAL_26e5ed36_4_k_cu_d15ed489_30164cuda3std3__441_GLOBAL__N__26e5ed36_4_k_cu_d15ed489_30166ignoreE - _ZN39_INTERNAL_26e5ed36_4_k_cu_d15ed489_30164cuda3std3__45__cpo5beginE)
_ZN39_INTERNAL_26e5ed36_4_k_cu_d15ed489_30164cuda3std3__45__cpo5beginE:
	.zero		1
	.type		_ZN39_INTERNAL_26e5ed36_4_k_cu_d15ed489_30164cuda3std3__441_GLOBAL__N__26e5ed36_4_k_cu_d15ed489_30166ignoreE,@object
	.size		_ZN39_INTERNAL_26e5ed36_4_k_cu_d15ed489_30164cuda3std3__441_GLOBAL__N__26e5ed36_4_k_cu_d15ed489_30166ignoreE,(_ZN39_INTERNAL_26e5ed36_4_k_cu_d15ed489_30164cute7productE - _ZN39_INTERNAL_26e5ed36_4_k_cu_d15ed489_30164cuda3std3__441_GLOBAL__N__26e5ed36_4_k_cu_d15ed489_30166ignoreE)
_ZN39_INTERNAL_26e5ed36_4_k_cu_d15ed489_30164cuda3std3__441_GLOBAL__N__26e5ed36_4_k_cu_d15ed489_30166ignoreE:
	.zero		1
	.type		_ZN39_INTERNAL_26e5ed36_4_k_cu_d15ed489_30164cute7productE,@object
	.size		_ZN39_INTERNAL_26e5ed36_4_k_cu_d15ed489_30164cute7productE,(_ZN39_INTERNAL_26e5ed36_4_k_cu_d15ed489_30164cuda3std3__45__cpo3endE - _ZN39_INTERNAL_26e5ed36_4_k_cu_d15ed489_30164cute7productE)
_ZN39_INTERNAL_26e5ed36_4_k_cu_d15ed489_30164cute7productE:
	.zero		1
	.type		_ZN39_INTERNAL_26e5ed36_4_k_cu_d15ed489_30164cuda3std3__45__cpo3endE,@object
	.size		_ZN39_INTERNAL_26e5ed36_4_k_cu_d15ed489_30164cuda3std3__45__cpo3endE,(_ZN39_INTERNAL_26e5ed36_4_k_cu_d15ed489_30164cuda3std3__419piecewise_constructE - _ZN39_INTERNAL_26e5ed36_4_k_cu_d15ed489_30164cuda3std3__45__cpo3endE)
_ZN39_INTERNAL_26e5ed36_4_k_cu_d15ed489_30164cuda3std3__45__cpo3endE:
	.zero		1
	.type		_ZN39_INTERNAL_26e5ed36_4_k_cu_d15ed489_30164cuda3std3__419piecewise_constructE,@object
	.size		_ZN39_INTERNAL_26e5ed36_4_k_cu_d15ed489_30164cuda3std3__419piecewise_constructE,(_ZN39_INTERNAL_26e5ed36_4_k_cu_d15ed489_30164cuda3std3__45__cpo4cendE - _ZN39_INTERNAL_26e5ed36_4_k_cu_d15ed489_30164cuda3std3__419piecewise_constructE)
_ZN39_INTERNAL_26e5ed36_4_k_cu_d15ed489_30164cuda3std3__419piecewise_constructE:
	.zero		1
	.type		_ZN39_INTERNAL_26e5ed36_4_k_cu_d15ed489_30164cuda3std3__45__cpo4cendE,@object
	.size		_ZN39_INTERNAL_26e5ed36_4_k_cu_d15ed489_30164cuda3std3__45__cpo4cendE,(_ZN39_INTERNAL_26e5ed36_4_k_cu_d15ed489_30164cuda3std6ranges3__45__cpo4swapE - _ZN39_INTERNAL_26e5ed36_4_k_cu_d15ed489_30164cuda3std3__45__cpo4cendE)
_ZN39_INTERNAL_26e5ed36_4_k_cu_d15ed489_30164cuda3std3__45__cpo4cendE:
	.zero		1
	.type		_ZN39_INTERNAL_26e5ed36_4_k_cu_d15ed489_30164cuda3std6ranges3__45__cpo4swapE,@object
	.size		_ZN39_INTERNAL_26e5ed36_4_k_cu_d15ed489_30164cuda3std6ranges3__45__cpo4swapE,(.L_8 - _ZN39_INTERNAL_26e5ed36_4_k_cu_d15ed489_30164cuda3std6ranges3__45__cpo4swapE)
_ZN39_INTERNAL_26e5ed36_4_k_cu_d15ed489_30164cuda3std6ranges3__45__cpo4swapE:
	.zero		1
.L_8:


//--------------------- .nv.constant0._ZN7cutlass13device_kernelINS_4gemm6kernel13GemmUniversalIN4cute5tupleIJiiiiEEENS1_10collective13CollectiveMmaINS1_34MainloopSm90TmaGmmaWarpSpecializedILi4ENS5_IJNS4_1CILi1EEENSA_ILi2EEESB_EEENS1_35KernelTmaWarpSpecializedCooperativeEEENS5_IJNSA_ILi256EEESG_NSA_ILi128EEEEEENS_6half_tENS5_IJlSB_lEEESJ_SK_NS4_8TiledMMAINS4_8MMA_AtomIJNS4_4SM904GMMA26MMA_64x256x16_F32F16F16_SSILNSO_5MajorE0ELSQ_0ELNSO_7ScaleInE1ELSR_1EEEEEENS4_6LayoutINS5_IJSC_SB_SB_EEENS5_IJSB_NSA_ILi0EEESW_EEEEENS5_IJNS4_10UnderscoreESZ_SZ_EEEEENS4_23SM90_TMA_LOAD_MULTICASTENS4_14ComposedLayoutINS4_7SwizzleILi3ELi4ELi3EEENS4_18smem_ptr_flag_bitsILi16EEENSU_INS5_IJNSA_ILi8EEENSA_ILi64EEEEEENS5_IJS19_SB_EEEEEEEvNS4_8identityENS4_13SM90_TMA_LOADES1D_vS1E_EENS_8epilogue10collective6detail29Sm90TmaWarpSpecializedAdapterINS1I_15DefaultEpilogueISJ_SK_SK_NS1H_6thread17LinearCombinationISJ_Li1EffLNS1M_9ScaleType4KindE0ELNS_15FloatRoundStyleE2ESJ_EENS1_15EpilogueDefaultEEEEEvvEEEEvNT_6ParamsE --------------------------
	.section	.nv.constant0._ZN7cutlass13device_kernelINS_4gemm6kernel13GemmUniversalIN4cute5tupleIJiiiiEEENS1_10collective13CollectiveMmaINS1_34MainloopSm90TmaGmmaWarpSpecializedILi4ENS5_IJNS4_1CILi1EEENSA_ILi2EEESB_EEENS1_35KernelTmaWarpSpecializedCooperativeEEENS5_IJNSA_ILi256EEESG_NSA_ILi128EEEEEENS_6half_tENS5_IJlSB_lEEESJ_SK_NS4_8TiledMMAINS4_8MMA_AtomIJNS4_4SM904GMMA26MMA_64x256x16_F32F16F16_SSILNSO_5MajorE0ELSQ_0ELNSO_7ScaleInE1ELSR_1EEEEEENS4_6LayoutINS5_IJSC_SB_SB_EEENS5_IJSB_NSA_ILi0EEESW_EEEEENS5_IJNS4_10UnderscoreESZ_SZ_EEEEENS4_23SM90_TMA_LOAD_MULTICASTENS4_14ComposedLayoutINS4_7SwizzleILi3ELi4ELi3EEENS4_18smem_ptr_flag_bitsILi16EEENSU_INS5_IJNSA_ILi8EEENSA_ILi64EEEEEENS5_IJS19_SB_EEEEEEEvNS4_8identityENS4_13SM90_TMA_LOADES1D_vS1E_EENS_8epilogue10collective6detail29Sm90TmaWarpSpecializedAdapterINS1I_15DefaultEpilogueISJ_SK_SK_NS1H_6thread17LinearCombinationISJ_Li1EffLNS1M_9ScaleType4KindE0ELNS_15FloatRoundStyleE2ESJ_EENS1_15EpilogueDefaultEEEEEvvEEEEvNT_6ParamsE,"a",@progbits
	.sectionflags	@""
	.align	4
.nv.constant0._ZN7cutlass13device_kernelINS_4gemm6kernel13GemmUniversalIN4cute5tupleIJiiiiEEENS1_10collective13CollectiveMmaINS1_34MainloopSm90TmaGmmaWarpSpecializedILi4ENS5_IJNS4_1CILi1EEENSA_ILi2EEESB_EEENS1_35KernelTmaWarpSpecializedCooperativeEEENS5_IJNSA_ILi256EEESG_NSA_ILi128EEEEEENS_6half_tENS5_IJlSB_lEEESJ_SK_NS4_8TiledMMAINS4_8MMA_AtomIJNS4_4SM904GMMA26MMA_64x256x16_F32F16F16_SSILNSO_5MajorE0ELSQ_0ELNSO_7ScaleInE1ELSR_1EEEEEENS4_6LayoutINS5_IJSC_SB_SB_EEENS5_IJSB_NSA_ILi0EEESW_EEEEENS5_IJNS4_10UnderscoreESZ_SZ_EEEEENS4_23SM90_TMA_LOAD_MULTICASTENS4_14ComposedLayoutINS4_7SwizzleILi3ELi4ELi3EEENS4_18smem_ptr_flag_bitsILi16EEENSU_INS5_IJNSA_ILi8EEENSA_ILi64EEEEEENS5_IJS19_SB_EEEEEEEvNS4_8identityENS4_13SM90_TMA_LOADES1D_vS1E_EENS_8epilogue10collective6detail29Sm90TmaWarpSpecializedAdapterINS1I_15DefaultEpilogueISJ_SK_SK_NS1H_6thread17LinearCombinationISJ_Li1EffLNS1M_9ScaleType4KindE0ELNS_15FloatRoundStyleE2ESJ_EENS1_15EpilogueDefaultEEEEEvvEEEEvNT_6ParamsE:
	.zero		1664


//--------------------- SYMBOLS --------------------------

	.type		.nv.reservedSmem.offset0,@object
	.size		.nv.reservedSmem.offset0,0x4
	.type		__assertfail,@function
